	.target	sm_100a

	.elftype	@"ET_EXEC"


//--------------------- .note.nv.tkinfo           --------------------------
	.section	.note.nv.tkinfo,"",@"SHT_NOTE"
	.sectionflags	@"SHF_NOTE_NV_TKINFO"
	.tkinfo
        /*0018*/ 	.word	0x00000002
        /*0030*/ 	.string	""
        /*0030*/ 	.string	"ptxas"
        /*0030*/ 	.string	"Cuda compilation tools, release 13.0, V13.0.88"
        /*0030*/ 	.string	"Build cuda_13.0.r13.0/compiler.36424714_0"
        /*0030*/ 	.string	"-arch sm_100a -m 64 "



//--------------------- .note.nv.cuinfo           --------------------------
	.section	.note.nv.cuinfo,"",@"SHT_NOTE"
	.sectionflags	@"SHF_NOTE_NV_CUINFO"
        /*0018*/ 	.short	0x0002
        /*001a*/ 	.short	0x0064
        /*001c*/ 	.short	0x0082
	.zero		2


//--------------------- .nv.info                  --------------------------
	.section	.nv.info,"",@"SHT_CUDA_INFO"
	.align	4


	//----- nvinfo : EIATTR_REGCOUNT
	.align		4
        /*0000*/ 	.byte	0x04, 0x2f
        /*0002*/ 	.short	(.L_19 - .L_18)
	.align		4
.L_18:
        /*0004*/ 	.word	index@(_ZN7cutlass13device_kernelINS_4gemm6kernel13GemmUniversalIN4cute5tupleIJiiiiEEENS1_10collective13CollectiveMmaINS1_35MainloopSm100TmaUmmaWarpSpecializedILi5ELi2ELi4ENS5_IJNS4_1CILi1EEESB_SB_EEEEENS5_IJNSA_ILi64EEESE_SE_EEENS_10bfloat16_tENS5_IJlSB_lEEESG_SH_NS4_8TiledMMAINS4_8MMA_AtomIJNS4_20SM100_MMA_F16BF16_SSISG_SG_fLi64ELi64ELNS4_4UMMA5MajorE0ELSM_0ELNSL_7ScaleInE0ELSN_0EEEEEENS4_6LayoutISC_NS5_IJNSA_ILi0EEESR_SR_EEEEENS5_IJNS4_10UnderscoreESU_SU_EEEEENS4_13SM90_TMA_LOADENS4_14ComposedLayoutINS4_7SwizzleILi3ELi4ELi3EEENS4_18smem_ptr_flag_bitsILi16EEENSQ_INS5_IJNSA_ILi8EEESE_EEENS5_IJSE_SB_EEEEEEEvNS4_8identityESX_S17_vS18_EENS_8epilogue10collective18CollectiveEpilogueINS1A_23Sm100TmaWarpSpecializedILi3ELi2ELi16ELb1ELb0EEEJSF_NS5_IJNSQ_ISE_SB_EENSQ_INSA_ILi32EEESB_EEEEESG_SH_SG_SH_NS1A_6fusion15FusionCallbacksIS1E_NS1J_17LinearCombinationISG_fSG_fLNS_15FloatRoundStyleE2EEESF_S1I_JEEENS4_5SM1004TMEM4LOAD26SM100_TMEM_LOAD_16dp256b4xESX_NSY_INSZ_ILi2ELi4ELi3EEES12_NSQ_INS5_IJS13_S1G_EEENS5_IJS1G_SB_EEEEEEENS4_17SM75_U32x4_LDSM_NENS4_14SM90_TMA_STOREES1X_NS4_17SM90_U32x4_STSM_NENS4_39AutoVectorizingCopyWithAssumedAlignmentILi128EEEEEEvvEEEEvNT_6ParamsE)
        /*0008*/ 	.word	0x0000004f


	//----- nvinfo : EIATTR_FRAME_SIZE
	.align		4
.L_19:
        /*000c*/ 	.byte	0x04, 0x11
        /*000e*/ 	.short	(.L_21 - .L_20)
	.align		4
.L_20:
        /*0010*/ 	.word	index@($__internal_2_$__cuda_sm10x_tcgen05_guardrail_trap_unallocated_columns_being_dealloced)
        /*0014*/ 	.word	0x00000000


	//----- nvinfo : EIATTR_FRAME_SIZE
	.align		4
.L_21:
        /*0018*/ 	.byte	0x04, 0x11
        /*001a*/ 	.short	(.L_23 - .L_22)
	.align		4
.L_22:
        /*001c*/ 	.word	index@($__internal_1_$__cuda_sm10x_tcgen05_guardrail_trap_phase_invalid_during_alloc)
        /*0020*/ 	.word	0x00000000


	//----- nvinfo : EIATTR_FRAME_SIZE
	.align		4
.L_23:
        /*0024*/ 	.byte	0x04, 0x11
        /*0026*/ 	.short	(.L_25 - .L_24)
	.align		4
.L_24:
        /*0028*/ 	.word	index@($__internal_0_$__cuda_sm10x_tcgen05_guardrail_trap_col_being_dealloced_not_returned_by_alloc)
        /*002c*/ 	.word	0x00000000


	//----- nvinfo : EIATTR_FRAME_SIZE
	.align		4
.L_25:
        /*0030*/ 	.byte	0x04, 0x11
        /*0032*/ 	.short	(.L_27 - .L_26)
	.align		4
.L_26:
        /*0034*/ 	.word	index@(_ZN7cutlass13device_kernelINS_4gemm6kernel13GemmUniversalIN4cute5tupleIJiiiiEEENS1_10collective13CollectiveMmaINS1_35MainloopSm100TmaUmmaWarpSpecializedILi5ELi2ELi4ENS5_IJNS4_1CILi1EEESB_SB_EEEEENS5_IJNSA_ILi64EEESE_SE_EEENS_10bfloat16_tENS5_IJlSB_lEEESG_SH_NS4_8TiledMMAINS4_8MMA_AtomIJNS4_20SM100_MMA_F16BF16_SSISG_SG_fLi64ELi64ELNS4_4UMMA5MajorE0ELSM_0ELNSL_7ScaleInE0ELSN_0EEEEEENS4_6LayoutISC_NS5_IJNSA_ILi0EEESR_SR_EEEEENS5_IJNS4_10UnderscoreESU_SU_EEEEENS4_13SM90_TMA_LOADENS4_14ComposedLayoutINS4_7SwizzleILi3ELi4ELi3EEENS4_18smem_ptr_flag_bitsILi16EEENSQ_INS5_IJNSA_ILi8EEESE_EEENS5_IJSE_SB_EEEEEEEvNS4_8identityESX_S17_vS18_EENS_8epilogue10collective18CollectiveEpilogueINS1A_23Sm100TmaWarpSpecializedILi3ELi2ELi16ELb1ELb0EEEJSF_NS5_IJNSQ_ISE_SB_EENSQ_INSA_ILi32EEESB_EEEEESG_SH_SG_SH_NS1A_6fusion15FusionCallbacksIS1E_NS1J_17LinearCombinationISG_fSG_fLNS_15FloatRoundStyleE2EEESF_S1I_JEEENS4_5SM1004TMEM4LOAD26SM100_TMEM_LOAD_16dp256b4xESX_NSY_INSZ_ILi2ELi4ELi3EEES12_NSQ_INS5_IJS13_S1G_EEENS5_IJS1G_SB_EEEEEEENS4_17SM75_U32x4_LDSM_NENS4_14SM90_TMA_STOREES1X_NS4_17SM90_U32x4_STSM_NENS4_39AutoVectorizingCopyWithAssumedAlignmentILi128EEEEEEvvEEEEvNT_6ParamsE)
        /*0038*/ 	.word	0x00000000


	//----- nvinfo : EIATTR_MIN_STACK_SIZE
	.align		4
.L_27:
        /*003c*/ 	.byte	0x04, 0x12
        /*003e*/ 	.short	(.L_29 - .L_28)
	.align		4
.L_28:
        /*0040*/ 	.word	index@(_ZN7cutlass13device_kernelINS_4gemm6kernel13GemmUniversalIN4cute5tupleIJiiiiEEENS1_10collective13CollectiveMmaINS1_35MainloopSm100TmaUmmaWarpSpecializedILi5ELi2ELi4ENS5_IJNS4_1CILi1EEESB_SB_EEEEENS5_IJNSA_ILi64EEESE_SE_EEENS_10bfloat16_tENS5_IJlSB_lEEESG_SH_NS4_8TiledMMAINS4_8MMA_AtomIJNS4_20SM100_MMA_F16BF16_SSISG_SG_fLi64ELi64ELNS4_4UMMA5MajorE0ELSM_0ELNSL_7ScaleInE0ELSN_0EEEEEENS4_6LayoutISC_NS5_IJNSA_ILi0EEESR_SR_EEEEENS5_IJNS4_10UnderscoreESU_SU_EEEEENS4_13SM90_TMA_LOADENS4_14ComposedLayoutINS4_7SwizzleILi3ELi4ELi3EEENS4_18smem_ptr_flag_bitsILi16EEENSQ_INS5_IJNSA_ILi8EEESE_EEENS5_IJSE_SB_EEEEEEEvNS4_8identityESX_S17_vS18_EENS_8epilogue10collective18CollectiveEpilogueINS1A_23Sm100TmaWarpSpecializedILi3ELi2ELi16ELb1ELb0EEEJSF_NS5_IJNSQ_ISE_SB_EENSQ_INSA_ILi32EEESB_EEEEESG_SH_SG_SH_NS1A_6fusion15FusionCallbacksIS1E_NS1J_17LinearCombinationISG_fSG_fLNS_15FloatRoundStyleE2EEESF_S1I_JEEENS4_5SM1004TMEM4LOAD26SM100_TMEM_LOAD_16dp256b4xESX_NSY_INSZ_ILi2ELi4ELi3EEES12_NSQ_INS5_IJS13_S1G_EEENS5_IJS1G_SB_EEEEEEENS4_17SM75_U32x4_LDSM_NENS4_14SM90_TMA_STOREES1X_NS4_17SM90_U32x4_STSM_NENS4_39AutoVectorizingCopyWithAssumedAlignmentILi128EEEEEEvvEEEEvNT_6ParamsE)
        /*0044*/ 	.word	0x00000000
.L_29:


//--------------------- .nv.compat                --------------------------
	.section	.nv.compat,"",@"SHT_CUDA_COMPAT_INFO"
	.align	4
        /*0000*/ 	.byte	0x02, 0x09, 0x01, 0x00, 0x02, 0x02, 0x02, 0x00, 0x02, 0x05, 0x05, 0x00, 0x03, 0x07, 0x01, 0x01
        /*0010*/ 	.byte	0x02, 0x03, 0x01, 0x00, 0x02, 0x06, 0x01, 0x00, 0x04, 0x0b, 0x08, 0x00, 0x09, 0x00, 0x00, 0x00
        /*0020*/ 	.byte	0x00, 0x00, 0x00, 0x00


//--------------------- .nv.info._ZN7cutlass13device_kernelINS_4gemm6kernel13GemmUniversalIN4cute5tupleIJiiiiEEENS1_10collective13CollectiveMmaINS1_35MainloopSm100TmaUmmaWarpSpecializedILi5ELi2ELi4ENS5_IJNS4_1CILi1EEESB_SB_EEEEENS5_IJNSA_ILi64EEESE_SE_EEENS_10bfloat16_tENS5_IJlSB_lEEESG_SH_NS4_8TiledMMAINS4_8MMA_AtomIJNS4_20SM100_MMA_F16BF16_SSISG_SG_fLi64ELi64ELNS4_4UMMA5MajorE0ELSM_0ELNSL_7ScaleInE0ELSN_0EEEEEENS4_6LayoutISC_NS5_IJNSA_ILi0EEESR_SR_EEEEENS5_IJNS4_10UnderscoreESU_SU_EEEEENS4_13SM90_TMA_LOADENS4_14ComposedLayoutINS4_7SwizzleILi3ELi4ELi3EEENS4_18smem_ptr_flag_bitsILi16EEENSQ_INS5_IJNSA_ILi8EEESE_EEENS5_IJSE_SB_EEEEEEEvNS4_8identityESX_S17_vS18_EENS_8epilogue10collective18CollectiveEpilogueINS1A_23Sm100TmaWarpSpecializedILi3ELi2ELi16ELb1ELb0EEEJSF_NS5_IJNSQ_ISE_SB_EENSQ_INSA_ILi32EEESB_EEEEESG_SH_SG_SH_NS1A_6fusion15FusionCallbacksIS1E_NS1J_17LinearCombinationISG_fSG_fLNS_15FloatRoundStyleE2EEESF_S1I_JEEENS4_5SM1004TMEM4LOAD26SM100_TMEM_LOAD_16dp256b4xESX_NSY_INSZ_ILi2ELi4ELi3EEES12_NSQ_INS5_IJS13_S1G_EEENS5_IJS1G_SB_EEEEEEENS4_17SM75_U32x4_LDSM_NENS4_14SM90_TMA_STOREES1X_NS4_17SM90_U32x4_STSM_NENS4_39AutoVectorizingCopyWithAssumedAlignmentILi128EEEEEEvvEEEEvNT_6ParamsE --------------------------
	.section	.nv.info._ZN7cutlass13device_kernelINS_4gemm6kernel13GemmUniversalIN4cute5tupleIJiiiiEEENS1_10collective13CollectiveMmaINS1_35MainloopSm100TmaUmmaWarpSpecializedILi5ELi2ELi4ENS5_IJNS4_1CILi1EEESB_SB_EEEEENS5_IJNSA_ILi64EEESE_SE_EEENS_10bfloat16_tENS5_IJlSB_lEEESG_SH_NS4_8TiledMMAINS4_8MMA_AtomIJNS4_20SM100_MMA_F16BF16_SSISG_SG_fLi64ELi64ELNS4_4UMMA5MajorE0ELSM_0ELNSL_7ScaleInE0ELSN_0EEEEEENS4_6LayoutISC_NS5_IJNSA_ILi0EEESR_SR_EEEEENS5_IJNS4_10UnderscoreESU_SU_EEEEENS4_13SM90_TMA_LOADENS4_14ComposedLayoutINS4_7SwizzleILi3ELi4ELi3EEENS4_18smem_ptr_flag_bitsILi16EEENSQ_INS5_IJNSA_ILi8EEESE_EEENS5_IJSE_SB_EEEEEEEvNS4_8identityESX_S17_vS18_EENS_8epilogue10collective18CollectiveEpilogueINS1A_23Sm100TmaWarpSpecializedILi3ELi2ELi16ELb1ELb0EEEJSF_NS5_IJNSQ_ISE_SB_EENSQ_INSA_ILi32EEESB_EEEEESG_SH_SG_SH_NS1A_6fusion15FusionCallbacksIS1E_NS1J_17LinearCombinationISG_fSG_fLNS_15FloatRoundStyleE2EEESF_S1I_JEEENS4_5SM1004TMEM4LOAD26SM100_TMEM_LOAD_16dp256b4xESX_NSY_INSZ_ILi2ELi4ELi3EEES12_NSQ_INS5_IJS13_S1G_EEENS5_IJS1G_SB_EEEEEEENS4_17SM75_U32x4_LDSM_NENS4_14SM90_TMA_STOREES1X_NS4_17SM90_U32x4_STSM_NENS4_39AutoVectorizingCopyWithAssumedAlignmentILi128EEEEEEvvEEEEvNT_6ParamsE,"",@"SHT_CUDA_INFO"
	.sectionflags	@""
	.align	4


	//----- nvinfo : EIATTR_CUDA_API_VERSION
	.align		4
        /*0000*/ 	.byte	0x04, 0x37
        /*0002*/ 	.short	(.L_31 - .L_30)
.L_30:
        /*0004*/ 	.word	0x00000082


	//----- nvinfo : EIATTR_KPARAM_INFO
	.align		4
.L_31:
        /*0008*/ 	.byte	0x04, 0x17
        /*000a*/ 	.short	(.L_33 - .L_32)
.L_32:
        /*000c*/ 	.word	0x00000000
        /*0010*/ 	.short	0x0000
        /*0012*/ 	.short	0x0000
        /*0014*/ 	.byte	0x00, 0xf0, 0x01, 0x20


	//----- nvinfo : EIATTR_AT_ENTRY_FRAGMENTS
	.align		4
.L_33:
        /*0018*/ 	.byte	0x04, 0x4f
        /*001a*/ 	.short	(.L_35 - .L_34)


	//   ....[0]....
.L_34:
        /*001c*/ 	.word	0x00000006


	//----- nvinfo : EIATTR_RESERVED_SMEM_USED
	.align		4
.L_35:
        /*0020*/ 	.byte	0x01, 0x41
	.zero		2


	//----- nvinfo : EIATTR_SPARSE_MMA_MASK
	.align		4
        /*0024*/ 	.byte	0x03, 0x50
        /*0026*/ 	.short	0x0000


	//----- nvinfo : EIATTR_TCGEN05_1CTA_USED
	.align		4
        /*0028*/ 	.byte	0x01, 0x51
	.zero		2


	//----- nvinfo : EIATTR_MAXREG_COUNT
	.align		4
        /*002c*/ 	.byte	0x03, 0x1b
        /*002e*/ 	.short	0x00ff


	//----- nvinfo : EIATTR_NUM_BARRIERS
	.align		4
        /*0030*/ 	.byte	0x02, 0x4c
        /*0032*/ 	.byte	0x07
	.zero		1


	//----- nvinfo : EIATTR_EXTERNS
	.align		4
        /*0034*/ 	.byte	0x04, 0x0f
        /*0036*/ 	.short	(.L_37 - .L_36)


	//   ....[0]....
	.align		4
.L_36:
        /*0038*/ 	.word	index@(__assertfail)


	//----- nvinfo : EIATTR_MERCURY_ISA_VERSION
	.align		4
.L_37:
        /*003c*/ 	.byte	0x03, 0x5f
        /*003e*/ 	.short	0x0101


	//----- nvinfo : EIATTR_INT_WARP_WIDE_INSTR_OFFSETS
	.align		4
        /*0040*/ 	.byte	0x04, 0x31
        /*0042*/ 	.short	(.L_39 - .L_38)


	//   ....[0]....
.L_38:
        /*0044*/ 	.word	0x00001dc0


	//   ....[1]....
        /*0048*/ 	.word	0x000038f0


	//   ....[2]....
        /*004c*/ 	.word	0x00003920


	//   ....[3]....
        /*0050*/ 	.word	0x00003970


	//   ....[4]....
        /*0054*/ 	.word	0x00004250


	//   ....[5]....
        /*0058*/ 	.word	0x00004270


	//   ....[6]....
        /*005c*/ 	.word	0x00004540


	//   ....[7]....
        /*0060*/ 	.word	0x00004670


	//----- nvinfo : EIATTR_COOP_GROUP_MASK_REGIDS
	.align		4
.L_39:
        /*0064*/ 	.byte	0x04, 0x29
        /*0066*/ 	.short	(.L_41 - .L_40)


	//   ....[0]....
.L_40:
        /*0068*/ 	.word	0xffffffff


	//   ....[1]....
        /*006c*/ 	.word	0xffffffff


	//   ....[2]....
        /*0070*/ 	.word	0xffffffff


	//   ....[3]....
        /*0074*/ 	.word	0xffffffff


	//   ....[4]....
        /*0078*/ 	.word	0xffffffff


	//   ....[5]....
        /*007c*/ 	.word	0xffffffff


	//   ....[6]....
        /*0080*/ 	.word	0xffffffff


	//   ....[7]....
        /*0084*/ 	.word	0xffffffff


	//   ....[8]....
        /*0088*/ 	.word	0xffffffff


	//   ....[9]....
        /*008c*/ 	.word	0xffffffff


	//   ....[10]....
        /*0090*/ 	.word	0xffffffff


	//   ....[11]....
        /*0094*/ 	.word	0xffffffff


	//   ....[12]....
        /*0098*/ 	.word	0xffffffff


	//----- nvinfo : EIATTR_COOP_GROUP_INSTR_OFFSETS
	.align		4
.L_41:
        /*009c*/ 	.byte	0x04, 0x28
        /*009e*/ 	.short	(.L_43 - .L_42)


	//   ....[0]....
.L_42:
        /*00a0*/ 	.word	0x00000090


	//   ....[1]....
        /*00a4*/ 	.word	0x000004d0


	//   ....[2]....
        /*00a8*/ 	.word	0x00000660


	//   ....[3]....
        /*00ac*/ 	.word	0x000007e0


	//   ....[4]....
        /*00b0*/ 	.word	0x000008e0


	//   ....[5]....
        /*00b4*/ 	.word	0x00000a50


	//   ....[6]....
        /*00b8*/ 	.word	0x00000bf0


	//   ....[7]....
        /*00bc*/ 	.word	0x00001ca0


	//   ....[8]....
        /*00c0*/ 	.word	0x00002b10


	//   ....[9]....
        /*00c4*/ 	.word	0x00002d20


	//   ....[10]....
        /*00c8*/ 	.word	0x00002d50


	//   ....[11]....
        /*00cc*/ 	.word	0x000037e0


	//   ....[12]....
        /*00d0*/ 	.word	0x00003a10


	//----- nvinfo : EIATTR_VRC_CTA_INIT_COUNT
	.align		4
.L_43:
        /*00d4*/ 	.byte	0x02, 0x4a
        /*00d6*/ 	.byte	0x80
	.zero		1


	//----- nvinfo : EIATTR_SYSCALL_OFFSETS
	.align		4
        /*00d8*/ 	.byte	0x04, 0x46
        /*00da*/ 	.short	(.L_45 - .L_44)


	//   ....[0]....
.L_44:
        /*00dc*/ 	.word	0x00005250


	//   ....[1]....
        /*00e0*/ 	.word	0x00005340


	//   ....[2]....
        /*00e4*/ 	.word	0x00005b20


	//   ....[3]....
        /*00e8*/ 	.word	0x00006460


	//----- nvinfo : EIATTR_MBARRIER_INSTR_OFFSETS
	.align		4
.L_45:
        /*00ec*/ 	.byte	0x04, 0x39
        /*00ee*/ 	.short	(.L_47 - .L_46)


	//   ....[0]....
.L_46:
        /*00f0*/ 	.word	0x000005b0
        /*00f4*/ 	.word	0x000000ff
        /*00f8*/ 	.word	0x00000000
        /*00fc*/ 	.short	0x0100
        /*00fe*/ 	.byte	0x05
	.zero		1


	//   ....[1]....
        /*0100*/ 	.word	0x000005c0
        /*0104*/ 	.word	0x000000ff
        /*0108*/ 	.word	0x00000028
        /*010c*/ 	.short	0x0100
        /*010e*/ 	.byte	0x05
	.zero		1


	//   ....[2]....
        /*0110*/ 	.word	0x000005d0
        /*0114*/ 	.word	0x000000ff
        /*0118*/ 	.word	0x00000008
        /*011c*/ 	.short	0x0100
        /*011e*/ 	.byte	0x05
	.zero		1


	//   ....[3]....
        /*0120*/ 	.word	0x000005e0
        /*0124*/ 	.word	0x000000ff
        /*0128*/ 	.word	0x00000030
        /*012c*/ 	.short	0x0100
        /*012e*/ 	.byte	0x05
	.zero		1


	//   ....[4]....
        /*0130*/ 	.word	0x000005f0
        /*0134*/ 	.word	0x000000ff
        /*0138*/ 	.word	0x00000010
        /*013c*/ 	.short	0x0100
        /*013e*/ 	.byte	0x05
	.zero		1


	//   ....[5]....
        /*0140*/ 	.word	0x00000600
        /*0144*/ 	.word	0x000000ff
        /*0148*/ 	.word	0x00000038
        /*014c*/ 	.short	0x0100
        /*014e*/ 	.byte	0x05
	.zero		1


	//   ....[6]....
        /*0150*/ 	.word	0x00000610
        /*0154*/ 	.word	0x000000ff
        /*0158*/ 	.word	0x00000018
        /*015c*/ 	.short	0x0100
        /*015e*/ 	.byte	0x05
	.zero		1


	//   ....[7]....
        /*0160*/ 	.word	0x00000620
        /*0164*/ 	.word	0x000000ff
        /*0168*/ 	.word	0x00000040
        /*016c*/ 	.short	0x0100
        /*016e*/ 	.byte	0x05
	.zero		1


	//   ....[8]....
        /*0170*/ 	.word	0x00000630
        /*0174*/ 	.word	0x000000ff
        /*0178*/ 	.word	0x00000020
        /*017c*/ 	.short	0x0100
        /*017e*/ 	.byte	0x05
	.zero		1


	//   ....[9]....
        /*0180*/ 	.word	0x00000640
        /*0184*/ 	.word	0x000000ff
        /*0188*/ 	.word	0x00000048
        /*018c*/ 	.short	0x0100
        /*018e*/ 	.byte	0x05
	.zero		1


	//   ....[10]....
        /*0190*/ 	.word	0x00000770
        /*0194*/ 	.word	0x000000ff
        /*0198*/ 	.word	0x00000050
        /*019c*/ 	.short	0x0100
        /*019e*/ 	.byte	0x07
	.zero		1


	//   ....[11]....
        /*01a0*/ 	.word	0x00000780
        /*01a4*/ 	.word	0x000000ff
        /*01a8*/ 	.word	0x00000068
        /*01ac*/ 	.short	0x0100
        /*01ae*/ 	.byte	0x07
	.zero		1


	//   ....[12]....
        /*01b0*/ 	.word	0x00000790
        /*01b4*/ 	.word	0x000000ff
        /*01b8*/ 	.word	0x00000058
        /*01bc*/ 	.short	0x0100
        /*01be*/ 	.byte	0x07
	.zero		1


	//   ....[13]....
        /*01c0*/ 	.word	0x000007a0
        /*01c4*/ 	.word	0x000000ff
        /*01c8*/ 	.word	0x00000070
        /*01cc*/ 	.short	0x0100
        /*01ce*/ 	.byte	0x07
	.zero		1


	//   ....[14]....
        /*01d0*/ 	.word	0x000007b0
        /*01d4*/ 	.word	0x000000ff
        /*01d8*/ 	.word	0x00000060
        /*01dc*/ 	.short	0x0100
        /*01de*/ 	.byte	0x07
	.zero		1


	//   ....[15]....
        /*01e0*/ 	.word	0x000007c0
        /*01e4*/ 	.word	0x000000ff
        /*01e8*/ 	.word	0x00000078
        /*01ec*/ 	.short	0x0100
        /*01ee*/ 	.byte	0x07
	.zero		1


	//   ....[16]....
        /*01f0*/ 	.word	0x000008b0
        /*01f4*/ 	.word	0x000000ff
        /*01f8*/ 	.word	0x00000080
        /*01fc*/ 	.short	0x0100
        /*01fe*/ 	.byte	0x05
	.zero		1


	//   ....[17]....
        /*0200*/ 	.word	0x000008c0
        /*0204*/ 	.word	0x000000ff
        /*0208*/ 	.word	0x00000088
        /*020c*/ 	.short	0x0100
        /*020e*/ 	.byte	0x05
	.zero		1


	//   ....[18]....
        /*0210*/ 	.word	0x00000a00
        /*0214*/ 	.word	0x000000ff
        /*0218*/ 	.word	0x00000090
        /*021c*/ 	.short	0x0100
        /*021e*/ 	.byte	0x05
	.zero		1


	//   ....[19]....
        /*0220*/ 	.word	0x00000a10
        /*0224*/ 	.word	0x000000ff
        /*0228*/ 	.word	0x000000a0
        /*022c*/ 	.short	0x0100
        /*022e*/ 	.byte	0x05
	.zero		1


	//   ....[20]....
        /*0230*/ 	.word	0x00000a20
        /*0234*/ 	.word	0x000000ff
        /*0238*/ 	.word	0x00000098
        /*023c*/ 	.short	0x0100
        /*023e*/ 	.byte	0x05
	.zero		1


	//   ....[21]....
        /*0240*/ 	.word	0x00000a30
        /*0244*/ 	.word	0x000000ff
        /*0248*/ 	.word	0x000000a8
        /*024c*/ 	.short	0x0100
        /*024e*/ 	.byte	0x05
	.zero		1


	//   ....[22]....
        /*0250*/ 	.word	0x00000b60
        /*0254*/ 	.word	0x000000ff
        /*0258*/ 	.word	0x000000b0
        /*025c*/ 	.short	0x0100
        /*025e*/ 	.byte	0x07
	.zero		1


	//   ....[23]....
        /*0260*/ 	.word	0x00000b70
        /*0264*/ 	.word	0x000000ff
        /*0268*/ 	.word	0x000000d0
        /*026c*/ 	.short	0x0100
        /*026e*/ 	.byte	0x07
	.zero		1


	//   ....[24]....
        /*0270*/ 	.word	0x00000b80
        /*0274*/ 	.word	0x000000ff
        /*0278*/ 	.word	0x000000b8
        /*027c*/ 	.short	0x0100
        /*027e*/ 	.byte	0x07
	.zero		1


	//   ....[25]....
        /*0280*/ 	.word	0x00000b90
        /*0284*/ 	.word	0x000000ff
        /*0288*/ 	.word	0x000000d8
        /*028c*/ 	.short	0x0100
        /*028e*/ 	.byte	0x07
	.zero		1


	//   ....[26]....
        /*0290*/ 	.word	0x00000ba0
        /*0294*/ 	.word	0x000000ff
        /*0298*/ 	.word	0x000000c0
        /*029c*/ 	.short	0x0100
        /*029e*/ 	.byte	0x07
	.zero		1


	//   ....[27]....
        /*02a0*/ 	.word	0x00000bb0
        /*02a4*/ 	.word	0x000000ff
        /*02a8*/ 	.word	0x000000e0
        /*02ac*/ 	.short	0x0100
        /*02ae*/ 	.byte	0x07
	.zero		1


	//   ....[28]....
        /*02b0*/ 	.word	0x00000bc0
        /*02b4*/ 	.word	0x000000ff
        /*02b8*/ 	.word	0x000000c8
        /*02bc*/ 	.short	0x0100
        /*02be*/ 	.byte	0x07
	.zero		1


	//   ....[29]....
        /*02c0*/ 	.word	0x00000bd0
        /*02c4*/ 	.word	0x000000ff
        /*02c8*/ 	.word	0x000000e8
        /*02cc*/ 	.short	0x0100
        /*02ce*/ 	.byte	0x07
	.zero		1


	//   ....[30]....
        /*02d0*/ 	.word	0x00000cc0
        /*02d4*/ 	.word	0x000000ff
        /*02d8*/ 	.word	0x000000f0
        /*02dc*/ 	.short	0x0100
        /*02de*/ 	.byte	0x05
	.zero		1


	//   ....[31]....
        /*02e0*/ 	.word	0x00000cd0
        /*02e4*/ 	.word	0x000000ff
        /*02e8*/ 	.word	0x00000100
        /*02ec*/ 	.short	0x0100
        /*02ee*/ 	.byte	0x05
	.zero		1


	//   ....[32]....
        /*02f0*/ 	.word	0x00000ce0
        /*02f4*/ 	.word	0x000000ff
        /*02f8*/ 	.word	0x000000f8
        /*02fc*/ 	.short	0x0100
        /*02fe*/ 	.byte	0x05
	.zero		1


	//   ....[33]....
        /*0300*/ 	.word	0x00000cf0
        /*0304*/ 	.word	0x000000ff
        /*0308*/ 	.word	0x00000108
        /*030c*/ 	.short	0x0100
        /*030e*/ 	.byte	0x05
	.zero		1


	//   ....[34]....
        /*0310*/ 	.word	0x000015c0
        /*0314*/ 	.word	0x00000002
        /*0318*/ 	.word	0x00000100
        /*031c*/ 	.short	0x010a
        /*031e*/ 	.byte	0xff
	.zero		1


	//   ....[35]....
        /*0320*/ 	.word	0x000015f0
        /*0324*/ 	.word	0x00000002
        /*0328*/ 	.word	0x000000f0
        /*032c*/ 	.short	0x0101
        /*032e*/ 	.byte	0xff
	.zero		1


	//   ....[36]....
        /*0330*/ 	.word	0x000016c0
        /*0334*/ 	.word	0x000000ff
        /*0338*/ 	.word	0x00000028
        /*033c*/ 	.short	0x010a
        /*033e*/ 	.byte	0x08
	.zero		1


	//   ....[37]....
        /*0340*/ 	.word	0x00001760
        /*0344*/ 	.word	0x000000ff
        /*0348*/ 	.word	0x00000028
        /*034c*/ 	.short	0x010a
        /*034e*/ 	.byte	0x21
	.zero		1


	//   ....[38]....
        /*0350*/ 	.word	0x000018c0
        /*0354*/ 	.word	0x000000ff
        /*0358*/ 	.word	0x00000028
        /*035c*/ 	.short	0x010a
        /*035e*/ 	.byte	0x08
	.zero		1


	//   ....[39]....
        /*0360*/ 	.word	0x000019b0
        /*0364*/ 	.word	0x000000ff
        /*0368*/ 	.word	0x00000088
        /*036c*/ 	.short	0x0101
        /*036e*/ 	.byte	0x04
	.zero		1


	//   ....[40]....
        /*0370*/ 	.word	0x000019d0
        /*0374*/ 	.word	0x000000ff
        /*0378*/ 	.word	0x00000028
        /*037c*/ 	.short	0x010a
        /*037e*/ 	.byte	0x08
	.zero		1


	//   ....[41]....
        /*0380*/ 	.word	0x00001a50
        /*0384*/ 	.word	0x000000ff
        /*0388*/ 	.word	0x00000028
        /*038c*/ 	.short	0x010a
        /*038e*/ 	.byte	0x11
	.zero		1


	//   ....[42]....
        /*0390*/ 	.word	0x00001bb0
        /*0394*/ 	.word	0x000000ff
        /*0398*/ 	.word	0x00000028
        /*039c*/ 	.short	0x010a
        /*039e*/ 	.byte	0x08
	.zero		1


	//   ....[43]....
        /*03a0*/ 	.word	0x00001cd0
        /*03a4*/ 	.word	0x00000002
        /*03a8*/ 	.word	0x00000090
        /*03ac*/ 	.short	0x010a
        /*03ae*/ 	.byte	0xff
	.zero		1


	//   ....[44]....
        /*03b0*/ 	.word	0x00001d90
        /*03b4*/ 	.word	0x00000002
        /*03b8*/ 	.word	0x00000000
        /*03bc*/ 	.short	0x0101
        /*03be*/ 	.byte	0xff
	.zero		1


	//   ....[45]....
        /*03c0*/ 	.word	0x000022f0
        /*03c4*/ 	.word	0x000000ff
        /*03c8*/ 	.word	0x00000000
        /*03cc*/ 	.short	0x010a
        /*03ce*/ 	.byte	0x05
	.zero		1


	//   ....[46]....
        /*03d0*/ 	.word	0x00002380
        /*03d4*/ 	.word	0x000000ff
        /*03d8*/ 	.word	0x00000000
        /*03dc*/ 	.short	0x010a
        /*03de*/ 	.byte	0x05
	.zero		1


	//   ....[47]....
        /*03e0*/ 	.word	0x00002410
        /*03e4*/ 	.word	0x000000ff
        /*03e8*/ 	.word	0x00000000
        /*03ec*/ 	.short	0x010a
        /*03ee*/ 	.byte	0x05
	.zero		1


	//   ....[48]....
        /*03f0*/ 	.word	0x000024a0
        /*03f4*/ 	.word	0x000000ff
        /*03f8*/ 	.word	0x00000000
        /*03fc*/ 	.short	0x010a
        /*03fe*/ 	.byte	0x05
	.zero		1


	//   ....[49]....
        /*0400*/ 	.word	0x00002540
        /*0404*/ 	.word	0x00000000
        /*0408*/ 	.word	0x00000000
        /*040c*/ 	.short	0x010a
        /*040e*/ 	.byte	0xff
	.zero		1


	//   ....[50]....
        /*0410*/ 	.word	0x00002660
        /*0414*/ 	.word	0x00000000
        /*0418*/ 	.word	0x000000f0
        /*041c*/ 	.short	0x010a
        /*041e*/ 	.byte	0xff
	.zero		1


	//   ....[51]....
        /*0420*/ 	.word	0x000026d0
        /*0424*/ 	.word	0x00000000
        /*0428*/ 	.word	0x00000000
        /*042c*/ 	.short	0x0101
        /*042e*/ 	.byte	0xff
	.zero		1


	//   ....[52]....
        /*0430*/ 	.word	0x000026f0
        /*0434*/ 	.word	0x000000ff
        /*0438*/ 	.word	0x000000a0
        /*043c*/ 	.short	0x010a
        /*043e*/ 	.byte	0x05
	.zero		1


	//   ....[53]....
        /*0440*/ 	.word	0x00002810
        /*0444*/ 	.word	0x00000000
        /*0448*/ 	.word	0x00000090
        /*044c*/ 	.short	0x010a
        /*044e*/ 	.byte	0xff
	.zero		1


	//   ....[54]....
        /*0450*/ 	.word	0x00002910
        /*0454*/ 	.word	0x00000000
        /*0458*/ 	.word	0x00000000
        /*045c*/ 	.short	0x0101
        /*045e*/ 	.byte	0xff
	.zero		1


	//   ....[55]....
        /*0460*/ 	.word	0x000029a0
        /*0464*/ 	.word	0x000000ff
        /*0468*/ 	.word	0x000000a0
        /*046c*/ 	.short	0x0106
        /*046e*/ 	.byte	0x05
	.zero		1


	//   ....[56]....
        /*0470*/ 	.word	0x000029c0
        /*0474*/ 	.word	0x000000ff
        /*0478*/ 	.word	0x000000a0
        /*047c*/ 	.short	0x010a
        /*047e*/ 	.byte	0x05
	.zero		1


	//   ....[57]....
        /*0480*/ 	.word	0x00002a50
        /*0484*/ 	.word	0x000000ff
        /*0488*/ 	.word	0x000000a0
        /*048c*/ 	.short	0x0106
        /*048e*/ 	.byte	0x04
	.zero		1


	//   ....[58]....
        /*0490*/ 	.word	0x00002a90
        /*0494*/ 	.word	0x00000000
        /*0498*/ 	.word	0x000000a0
        /*049c*/ 	.short	0x010a
        /*049e*/ 	.byte	0xff
	.zero		1


	//   ....[59]....
        /*04a0*/ 	.word	0x00002fd0
        /*04a4*/ 	.word	0x00000000
        /*04a8*/ 	.word	0x00000090
        /*04ac*/ 	.short	0x010a
        /*04ae*/ 	.byte	0xff
	.zero		1


	//   ....[60]....
        /*04b0*/ 	.word	0x000030d0
        /*04b4*/ 	.word	0x00000003
        /*04b8*/ 	.word	0x00000000
        /*04bc*/ 	.short	0x0101
        /*04be*/ 	.byte	0xff
	.zero		1


	//   ....[61]....
        /*04c0*/ 	.word	0x000030e0
        /*04c4*/ 	.word	0x000000ff
        /*04c8*/ 	.word	0x00000000
        /*04cc*/ 	.short	0x010a
        /*04ce*/ 	.byte	0x06
	.zero		1


	//   ....[62]....
        /*04d0*/ 	.word	0x00003160
        /*04d4*/ 	.word	0x000000ff
        /*04d8*/ 	.word	0x000000d0
        /*04dc*/ 	.short	0x010a
        /*04de*/ 	.byte	0x07
	.zero		1


	//   ....[63]....
        /*04e0*/ 	.word	0x00003240
        /*04e4*/ 	.word	0x000000ff
        /*04e8*/ 	.word	0x00000000
        /*04ec*/ 	.short	0x010a
        /*04ee*/ 	.byte	0x06
	.zero		1


	//   ....[64]....
        /*04f0*/ 	.word	0x00003370
        /*04f4*/ 	.word	0x000000ff
        /*04f8*/ 	.word	0x00000000
        /*04fc*/ 	.short	0x010a
        /*04fe*/ 	.byte	0x1a
	.zero		1


	//   ....[65]....
        /*0500*/ 	.word	0x00003610
        /*0504*/ 	.word	0x000000ff
        /*0508*/ 	.word	0x00000000
        /*050c*/ 	.short	0x010a
        /*050e*/ 	.byte	0x06
	.zero		1


	//   ....[66]....
        /*0510*/ 	.word	0x000036a0
        /*0514*/ 	.word	0x000000ff
        /*0518*/ 	.word	0x00000000
        /*051c*/ 	.short	0x010a
        /*051e*/ 	.byte	0x06
	.zero		1


	//   ....[67]....
        /*0520*/ 	.word	0x00003730
        /*0524*/ 	.word	0x000000ff
        /*0528*/ 	.word	0x00000000
        /*052c*/ 	.short	0x010a
        /*052e*/ 	.byte	0x06
	.zero		1


	//   ....[68]....
        /*0530*/ 	.word	0x000037c0
        /*0534*/ 	.word	0x000000ff
        /*0538*/ 	.word	0x00000000
        /*053c*/ 	.short	0x010a
        /*053e*/ 	.byte	0x07
	.zero		1


	//   ....[69]....
        /*0540*/ 	.word	0x00003bf0
        /*0544*/ 	.word	0x00000000
        /*0548*/ 	.word	0x00000090
        /*054c*/ 	.short	0x010a
        /*054e*/ 	.byte	0xff
	.zero		1


	//   ....[70]....
        /*0550*/ 	.word	0x00003cb0
        /*0554*/ 	.word	0x00000000
        /*0558*/ 	.word	0x00000000
        /*055c*/ 	.short	0x0101
        /*055e*/ 	.byte	0xff
	.zero		1


	//   ....[71]....
        /*0560*/ 	.word	0x00003fd0
        /*0564*/ 	.word	0x000000ff
        /*0568*/ 	.word	0x00000088
        /*056c*/ 	.short	0x010a
        /*056e*/ 	.byte	0x07
	.zero		1


	//   ....[72]....
        /*0570*/ 	.word	0x000041f0
        /*0574*/ 	.word	0x000000ff
        /*0578*/ 	.word	0x00000068
        /*057c*/ 	.short	0x010a
        /*057e*/ 	.byte	0x0f
	.zero		1


	//   ....[73]....
        /*0580*/ 	.word	0x000043f0
        /*0584*/ 	.word	0x000000ff
        /*0588*/ 	.word	0x00000050
        /*058c*/ 	.short	0x010b
        /*058e*/ 	.byte	0x0f
	.zero		1


	//   ....[74]....
        /*0590*/ 	.word	0x00004440
        /*0594*/ 	.word	0x000000ff
        /*0598*/ 	.word	0x00000000
        /*059c*/ 	.short	0x0101
        /*059e*/ 	.byte	0x10
	.zero		1


	//   ....[75]....
        /*05a0*/ 	.word	0x00004480
        /*05a4*/ 	.word	0x000000ff
        /*05a8*/ 	.word	0x00000068
        /*05ac*/ 	.short	0x010a
        /*05ae*/ 	.byte	0x0d
	.zero		1


	//   ....[76]....
        /*05b0*/ 	.word	0x000046c0
        /*05b4*/ 	.word	0x000000ff
        /*05b8*/ 	.word	0x00000050
        /*05bc*/ 	.short	0x010b
        /*05be*/ 	.byte	0x0d
	.zero		1


	//   ....[77]....
        /*05c0*/ 	.word	0x00004730
        /*05c4*/ 	.word	0x000000ff
        /*05c8*/ 	.word	0x00000000
        /*05cc*/ 	.short	0x0101
        /*05ce*/ 	.byte	0x0f
	.zero		1


	//   ....[78]....
        /*05d0*/ 	.word	0x00004780
        /*05d4*/ 	.word	0x000000ff
        /*05d8*/ 	.word	0x00000000
        /*05dc*/ 	.short	0x010a
        /*05de*/ 	.byte	0x04
	.zero		1


	//   ....[79]....
        /*05e0*/ 	.word	0x00004810
        /*05e4*/ 	.word	0x000000ff
        /*05e8*/ 	.word	0x00000000
        /*05ec*/ 	.short	0x010a
        /*05ee*/ 	.byte	0x04
	.zero		1


	//   ....[80]....
        /*05f0*/ 	.word	0x000048b0
        /*05f4*/ 	.word	0x00000000
        /*05f8*/ 	.word	0x00000000
        /*05fc*/ 	.short	0x010a
        /*05fe*/ 	.byte	0xff
	.zero		1


	//   ....[81]....
        /*0600*/ 	.word	0x00004c20
        /*0604*/ 	.word	0x00000000
        /*0608*/ 	.word	0x00000090
        /*060c*/ 	.short	0x010a
        /*060e*/ 	.byte	0xff
	.zero		1


	//   ....[82]....
        /*0610*/ 	.word	0x00004d30
        /*0614*/ 	.word	0x00000000
        /*0618*/ 	.word	0x00000000
        /*061c*/ 	.short	0x0101
        /*061e*/ 	.byte	0xff
	.zero		1


	//   ....[83]....
        /*0620*/ 	.word	0x00005740
        /*0624*/ 	.word	0x00000002
        /*0628*/ 	.word	0x00000050
        /*062c*/ 	.short	0x010a
        /*062e*/ 	.byte	0xff
	.zero		1


	//   ....[84]....
        /*0630*/ 	.word	0x00005780
        /*0634*/ 	.word	0x0000002c
        /*0638*/ 	.word	0x000000b0
        /*063c*/ 	.short	0x010a
        /*063e*/ 	.byte	0xff
	.zero		1


	//   ....[85]....
        /*0640*/ 	.word	0x00005870
        /*0644*/ 	.word	0x00000002
        /*0648*/ 	.word	0x00000050
        /*064c*/ 	.short	0x010a
        /*064e*/ 	.byte	0xff
	.zero		1


	//   ....[86]....
        /*0650*/ 	.word	0x00005a00
        /*0654*/ 	.word	0x0000002c
        /*0658*/ 	.word	0x000000b0
        /*065c*/ 	.short	0x010a
        /*065e*/ 	.byte	0xff
	.zero		1


	//   ....[87]....
        /*0660*/ 	.word	0x000061c0
        /*0664*/ 	.word	0x00000000
        /*0668*/ 	.word	0x00000000
        /*066c*/ 	.short	0x0101
        /*066e*/ 	.byte	0xff
	.zero		1


	//   ....[88]....
        /*0670*/ 	.word	0x000061d0
        /*0674*/ 	.word	0x00000002
        /*0678*/ 	.word	0x00000050
        /*067c*/ 	.short	0x010a
        /*067e*/ 	.byte	0xff
	.zero		1


	//   ....[89]....
        /*0680*/ 	.word	0x00006290
        /*0684*/ 	.word	0x00000002
        /*0688*/ 	.word	0x00000050
        /*068c*/ 	.short	0x010a
        /*068e*/ 	.byte	0xff
	.zero		1


	//   ....[90]....
        /*0690*/ 	.word	0x000065f0
        /*0694*/ 	.word	0x000000ff
        /*0698*/ 	.word	0x00000000
        /*069c*/ 	.short	0x0101
        /*069e*/ 	.byte	0x05
	.zero		1


	//   ....[91]....
        /*06a0*/ 	.word	0x00006b80
        /*06a4*/ 	.word	0x00000000
        /*06a8*/ 	.word	0x00000000
        /*06ac*/ 	.short	0x0101
        /*06ae*/ 	.byte	0xff
	.zero		1


	//   ....[92]....
        /*06b0*/ 	.word	0x00006df0
        /*06b4*/ 	.word	0x000000ff
        /*06b8*/ 	.word	0x00000000
        /*06bc*/ 	.short	0x0101
        /*06be*/ 	.byte	0x04
	.zero		1


	//   ....[93]....
        /*06c0*/ 	.word	0x00006e10
        /*06c4*/ 	.word	0x00000002
        /*06c8*/ 	.word	0x00000100
        /*06cc*/ 	.short	0x010a
        /*06ce*/ 	.byte	0xff
	.zero		1


	//   ....[94]....
        /*06d0*/ 	.word	0x00006e70
        /*06d4*/ 	.word	0x00000002
        /*06d8*/ 	.word	0x00000028
        /*06dc*/ 	.short	0x010a
        /*06de*/ 	.byte	0xff
	.zero		1


	//   ....[95]....
        /*06e0*/ 	.word	0x00006ed0
        /*06e4*/ 	.word	0x00000002
        /*06e8*/ 	.word	0x00000028
        /*06ec*/ 	.short	0x010a
        /*06ee*/ 	.byte	0xff
	.zero		1


	//   ....[96]....
        /*06f0*/ 	.word	0x00006f20
        /*06f4*/ 	.word	0x00000002
        /*06f8*/ 	.word	0x00000090
        /*06fc*/ 	.short	0x010a
        /*06fe*/ 	.byte	0xff
	.zero		1


	//   ....[97]....
        /*0700*/ 	.word	0x00006f80
        /*0704*/ 	.word	0x00000000
        /*0708*/ 	.word	0x00000000
        /*070c*/ 	.short	0x010a
        /*070e*/ 	.byte	0xff
	.zero		1


	//   ....[98]....
        /*0710*/ 	.word	0x00006fe0
        /*0714*/ 	.word	0x00000000
        /*0718*/ 	.word	0x00000000
        /*071c*/ 	.short	0x010a
        /*071e*/ 	.byte	0xff
	.zero		1


	//   ....[99]....
        /*0720*/ 	.word	0x00007040
        /*0724*/ 	.word	0x00000000
        /*0728*/ 	.word	0x00000000
        /*072c*/ 	.short	0x010a
        /*072e*/ 	.byte	0xff
	.zero		1


	//   ....[100]....
        /*0730*/ 	.word	0x000070a0
        /*0734*/ 	.word	0x00000000
        /*0738*/ 	.word	0x00000000
        /*073c*/ 	.short	0x010a
        /*073e*/ 	.byte	0xff
	.zero		1


	//   ....[101]....
        /*0740*/ 	.word	0x000070f0
        /*0744*/ 	.word	0x00000000
        /*0748*/ 	.word	0x000000f0
        /*074c*/ 	.short	0x010a
        /*074e*/ 	.byte	0xff
	.zero		1


	//   ....[102]....
        /*0750*/ 	.word	0x00007150
        /*0754*/ 	.word	0x00000000
        /*0758*/ 	.word	0x000000a0
        /*075c*/ 	.short	0x010a
        /*075e*/ 	.byte	0xff
	.zero		1


	//   ....[103]....
        /*0760*/ 	.word	0x000071a0
        /*0764*/ 	.word	0x00000000
        /*0768*/ 	.word	0x00000090
        /*076c*/ 	.short	0x010a
        /*076e*/ 	.byte	0xff
	.zero		1


	//   ....[104]....
        /*0770*/ 	.word	0x00007200
        /*0774*/ 	.word	0x00000000
        /*0778*/ 	.word	0x000000a0
        /*077c*/ 	.short	0x010a
        /*077e*/ 	.byte	0xff
	.zero		1


	//   ....[105]....
        /*0780*/ 	.word	0x00007250
        /*0784*/ 	.word	0x00000000
        /*0788*/ 	.word	0x00000090
        /*078c*/ 	.short	0x010a
        /*078e*/ 	.byte	0xff
	.zero		1


	//   ....[106]....
        /*0790*/ 	.word	0x000072b0
        /*0794*/ 	.word	0x00000002
        /*0798*/ 	.word	0x000000d0
        /*079c*/ 	.short	0x010a
        /*079e*/ 	.byte	0xff
	.zero		1


	//   ....[107]....
        /*07a0*/ 	.word	0x00007310
        /*07a4*/ 	.word	0x00000000
        /*07a8*/ 	.word	0x00000000
        /*07ac*/ 	.short	0x010a
        /*07ae*/ 	.byte	0xff
	.zero		1


	//   ....[108]....
        /*07b0*/ 	.word	0x00007370
        /*07b4*/ 	.word	0x00000000
        /*07b8*/ 	.word	0x00000000
        /*07bc*/ 	.short	0x010a
        /*07be*/ 	.byte	0xff
	.zero		1


	//   ....[109]....
        /*07c0*/ 	.word	0x000073d0
        /*07c4*/ 	.word	0x00000000
        /*07c8*/ 	.word	0x00000000
        /*07cc*/ 	.short	0x010a
        /*07ce*/ 	.byte	0xff
	.zero		1


	//   ....[110]....
        /*07d0*/ 	.word	0x00007430
        /*07d4*/ 	.word	0x00000000
        /*07d8*/ 	.word	0x00000000
        /*07dc*/ 	.short	0x010a
        /*07de*/ 	.byte	0xff
	.zero		1


	//   ....[111]....
        /*07e0*/ 	.word	0x00007490
        /*07e4*/ 	.word	0x00000000
        /*07e8*/ 	.word	0x00000000
        /*07ec*/ 	.short	0x010a
        /*07ee*/ 	.byte	0xff
	.zero		1


	//   ....[112]....
        /*07f0*/ 	.word	0x000074e0
        /*07f4*/ 	.word	0x00000000
        /*07f8*/ 	.word	0x00000090
        /*07fc*/ 	.short	0x010a
        /*07fe*/ 	.byte	0xff
	.zero		1


	//   ....[113]....
        /*0800*/ 	.word	0x00007540
        /*0804*/ 	.word	0x00000000
        /*0808*/ 	.word	0x00000088
        /*080c*/ 	.short	0x010a
        /*080e*/ 	.byte	0xff
	.zero		1


	//   ....[114]....
        /*0810*/ 	.word	0x000075a0
        /*0814*/ 	.word	0x00000000
        /*0818*/ 	.word	0x00000068
        /*081c*/ 	.short	0x010a
        /*081e*/ 	.byte	0xff
	.zero		1


	//   ....[115]....
        /*0820*/ 	.word	0x00007600
        /*0824*/ 	.word	0x00000000
        /*0828*/ 	.word	0x00000068
        /*082c*/ 	.short	0x010a
        /*082e*/ 	.byte	0xff
	.zero		1


	//   ....[116]....
        /*0830*/ 	.word	0x00007660
        /*0834*/ 	.word	0x00000000
        /*0838*/ 	.word	0x00000000
        /*083c*/ 	.short	0x010a
        /*083e*/ 	.byte	0xff
	.zero		1


	//   ....[117]....
        /*0840*/ 	.word	0x000076c0
        /*0844*/ 	.word	0x00000000
        /*0848*/ 	.word	0x00000000
        /*084c*/ 	.short	0x010a
        /*084e*/ 	.byte	0xff
	.zero		1


	//   ....[118]....
        /*0850*/ 	.word	0x00007710
        /*0854*/ 	.word	0x00000000
        /*0858*/ 	.word	0x00000090
        /*085c*/ 	.short	0x010a
        /*085e*/ 	.byte	0xff
	.zero		1


	//   ....[119]....
        /*0860*/ 	.word	0x00007760
        /*0864*/ 	.word	0x00000002
        /*0868*/ 	.word	0x00000050
        /*086c*/ 	.short	0x010a
        /*086e*/ 	.byte	0xff
	.zero		1


	//   ....[120]....
        /*0870*/ 	.word	0x000077b0
        /*0874*/ 	.word	0x0000002c
        /*0878*/ 	.word	0x000000b0
        /*087c*/ 	.short	0x010a
        /*087e*/ 	.byte	0xff
	.zero		1


	//   ....[121]....
        /*0880*/ 	.word	0x00007800
        /*0884*/ 	.word	0x00000002
        /*0888*/ 	.word	0x00000050
        /*088c*/ 	.short	0x010a
        /*088e*/ 	.byte	0xff
	.zero		1


	//----- nvinfo : EIATTR_NUM_MBARRIERS
	.align		4
.L_47:
        /*0890*/ 	.byte	0x03, 0x38
        /*0892*/ 	.short	0x0022


	//----- nvinfo : EIATTR_EXIT_INSTR_OFFSETS
	.align		4
        /*0894*/ 	.byte	0x04, 0x1c
        /*0896*/ 	.short	(.L_49 - .L_48)


	//   ....[0]....
.L_48:
        /*0898*/ 	.word	0x00002570


	//   ....[1]....
        /*089c*/ 	.word	0x00002a60


	//   ....[2]....
        /*08a0*/ 	.word	0x00002ac0


	//   ....[3]....
        /*08a4*/ 	.word	0x00003a20


	//   ....[4]....
        /*08a8*/ 	.word	0x000048e0


	//   ....[5]....
        /*08ac*/ 	.word	0x00004920


	//   ....[6]....
        /*08b0*/ 	.word	0x00006ce0


	//   ....[7]....
        /*08b4*/ 	.word	0x00006d60


	//   ....[8]....
        /*08b8*/ 	.word	0x00006d90


	//   ....[9]....
        /*08bc*/ 	.word	0x00006e00


	//----- nvinfo : EIATTR_MAX_THREADS
	.align		4
.L_49:
        /*08c0*/ 	.byte	0x04, 0x05
        /*08c2*/ 	.short	(.L_51 - .L_50)
.L_50:
        /*08c4*/ 	.word	0x00000100
        /*08c8*/ 	.word	0x00000001
        /*08cc*/ 	.word	0x00000001


	//----- nvinfo : EIATTR_CRS_STACK_SIZE
	.align		4
.L_51:
        /*08d0*/ 	.byte	0x04, 0x1e
        /*08d2*/ 	.short	(.L_53 - .L_52)
.L_52:
        /*08d4*/ 	.word	0x00000000


	//----- nvinfo : EIATTR_CBANK_PARAM_SIZE
	.align		4
.L_53:
        /*08d8*/ 	.byte	0x03, 0x19
        /*08da*/ 	.short	0x0800


	//----- nvinfo : EIATTR_PARAM_CBANK
	.align		4
        /*08dc*/ 	.byte	0x04, 0x0a
        /*08de*/ 	.short	(.L_55 - .L_54)
	.align		4
.L_54:
        /*08e0*/ 	.word	index@(.nv.constant0._ZN7cutlass13device_kernelINS_4gemm6kernel13GemmUniversalIN4cute5tupleIJiiiiEEENS1_10collective13CollectiveMmaINS1_35MainloopSm100TmaUmmaWarpSpecializedILi5ELi2ELi4ENS5_IJNS4_1CILi1EEESB_SB_EEEEENS5_IJNSA_ILi64EEESE_SE_EEENS_10bfloat16_tENS5_IJlSB_lEEESG_SH_NS4_8TiledMMAINS4_8MMA_AtomIJNS4_20SM100_MMA_F16BF16_SSISG_SG_fLi64ELi64ELNS4_4UMMA5MajorE0ELSM_0ELNSL_7ScaleInE0ELSN_0EEEEEENS4_6LayoutISC_NS5_IJNSA_ILi0EEESR_SR_EEEEENS5_IJNS4_10UnderscoreESU_SU_EEEEENS4_13SM90_TMA_LOADENS4_14ComposedLayoutINS4_7SwizzleILi3ELi4ELi3EEENS4_18smem_ptr_flag_bitsILi16EEENSQ_INS5_IJNSA_ILi8EEESE_EEENS5_IJSE_SB_EEEEEEEvNS4_8identityESX_S17_vS18_EENS_8epilogue10collective18CollectiveEpilogueINS1A_23Sm100TmaWarpSpecializedILi3ELi2ELi16ELb1ELb0EEEJSF_NS5_IJNSQ_ISE_SB_EENSQ_INSA_ILi32EEESB_EEEEESG_SH_SG_SH_NS1A_6fusion15FusionCallbacksIS1E_NS1J_17LinearCombinationISG_fSG_fLNS_15FloatRoundStyleE2EEESF_S1I_JEEENS4_5SM1004TMEM4LOAD26SM100_TMEM_LOAD_16dp256b4xESX_NSY_INSZ_ILi2ELi4ELi3EEES12_NSQ_INS5_IJS13_S1G_EEENS5_IJS1G_SB_EEEEEEENS4_17SM75_U32x4_LDSM_NENS4_14SM90_TMA_STOREES1X_NS4_17SM90_U32x4_STSM_NENS4_39AutoVectorizingCopyWithAssumedAlignmentILi128EEEEEEvvEEEEvNT_6ParamsE)
        /*08e4*/ 	.short	0x0380
        /*08e6*/ 	.short	0x0800


	//----- nvinfo : EIATTR_SW_WAR
	.align		4
.L_55:
        /*08e8*/ 	.byte	0x04, 0x36
        /*08ea*/ 	.short	(.L_57 - .L_56)
.L_56:
        /*08ec*/ 	.word	0x00000008
.L_57:


//--------------------- .nv.callgraph             --------------------------
	.section	.nv.callgraph,"",@"SHT_CUDA_CALLGRAPH"
	.align	4
	.sectionentsize	8
	.align		4
        /*0000*/ 	.word	0x00000000
	.align		4
        /*0004*/ 	.word	0xffffffff
	.align		4
        /*0008*/ 	.word	index@(_ZN7cutlass13device_kernelINS_4gemm6kernel13GemmUniversalIN4cute5tupleIJiiiiEEENS1_10collective13CollectiveMmaINS1_35MainloopSm100TmaUmmaWarpSpecializedILi5ELi2ELi4ENS5_IJNS4_1CILi1EEESB_SB_EEEEENS5_IJNSA_ILi64EEESE_SE_EEENS_10bfloat16_tENS5_IJlSB_lEEESG_SH_NS4_8TiledMMAINS4_8MMA_AtomIJNS4_20SM100_MMA_F16BF16_SSISG_SG_fLi64ELi64ELNS4_4UMMA5MajorE0ELSM_0ELNSL_7ScaleInE0ELSN_0EEEEEENS4_6LayoutISC_NS5_IJNSA_ILi0EEESR_SR_EEEEENS5_IJNS4_10UnderscoreESU_SU_EEEEENS4_13SM90_TMA_LOADENS4_14ComposedLayoutINS4_7SwizzleILi3ELi4ELi3EEENS4_18smem_ptr_flag_bitsILi16EEENSQ_INS5_IJNSA_ILi8EEESE_EEENS5_IJSE_SB_EEEEEEEvNS4_8identityESX_S17_vS18_EENS_8epilogue10collective18CollectiveEpilogueINS1A_23Sm100TmaWarpSpecializedILi3ELi2ELi16ELb1ELb0EEEJSF_NS5_IJNSQ_ISE_SB_EENSQ_INSA_ILi32EEESB_EEEEESG_SH_SG_SH_NS1A_6fusion15FusionCallbacksIS1E_NS1J_17LinearCombinationISG_fSG_fLNS_15FloatRoundStyleE2EEESF_S1I_JEEENS4_5SM1004TMEM4LOAD26SM100_TMEM_LOAD_16dp256b4xESX_NSY_INSZ_ILi2ELi4ELi3EEES12_NSQ_INS5_IJS13_S1G_EEENS5_IJS1G_SB_EEEEEEENS4_17SM75_U32x4_LDSM_NENS4_14SM90_TMA_STOREES1X_NS4_17SM90_U32x4_STSM_NENS4_39AutoVectorizingCopyWithAssumedAlignmentILi128EEEEEEvvEEEEvNT_6ParamsE)
	.align		4
        /*000c*/ 	.word	index@(__assertfail)
	.align		4
        /*0010*/ 	.word	0x00000000
	.align		4
        /*0014*/ 	.word	0xfffffffe
	.align		4
        /*0018*/ 	.word	0x00000000
	.align		4
        /*001c*/ 	.word	0xfffffffd
	.align		4
        /*0020*/ 	.word	0x00000000
	.align		4
        /*0024*/ 	.word	0xfffffffc


//--------------------- .nv.constant4             --------------------------
	.section	.nv.constant4,"a",@progbits
	.align	8
	.align		8
.nv.constant4:
        /*0000*/ 	.dword	__assertfail
	.align		8
        /*0008*/ 	.dword	__unnamed_1
	.align		8
        /*0010*/ 	.dword	__unnamed_2
	.align		8
        /*0018*/ 	.dword	_ZN39_INTERNAL_545f4849_4_k_cu_4a2bd847_67694cuda3std3__45__cpo5beginE
	.align		8
        /*0020*/ 	.dword	_ZN39_INTERNAL_545f4849_4_k_cu_4a2bd847_67694cuda3std3__45__cpo3endE
	.align		8
        /*0028*/ 	.dword	_ZN39_INTERNAL_545f4849_4_k_cu_4a2bd847_67694cuda3std3__45__cpo6cbeginE
	.align		8
        /*0030*/ 	.dword	_ZN39_INTERNAL_545f4849_4_k_cu_4a2bd847_67694cuda3std3__45__cpo4cendE
	.align		8
        /*0038*/ 	.dword	_ZN39_INTERNAL_545f4849_4_k_cu_4a2bd847_67694cuda3std3__441_GLOBAL__N__545f4849_4_k_cu_4a2bd847_67696ignoreE
	.align		8
        /*0040*/ 	.dword	_ZN39_INTERNAL_545f4849_4_k_cu_4a2bd847_67694cuda3std3__419piecewise_constructE
	.align		8
        /*0048*/ 	.dword	_ZN39_INTERNAL_545f4849_4_k_cu_4a2bd847_67694cuda3std3__48in_placeE
	.align		8
        /*0050*/ 	.dword	_ZN39_INTERNAL_545f4849_4_k_cu_4a2bd847_67694cuda3std6ranges3__45__cpo4swapE
	.align		8
        /*0058*/ 	.dword	_ZN39_INTERNAL_545f4849_4_k_cu_4a2bd847_67694cuda3std6ranges3__45__cpo9iter_moveE
	.align		8
        /*0060*/ 	.dword	_ZN39_INTERNAL_545f4849_4_k_cu_4a2bd847_67694cute7productE
	.align		8
        /*0068*/ 	.dword	_ZN39_INTERNAL_545f4849_4_k_cu_4a2bd847_67694cute1_E
	.align		8
        /*0070*/ 	.dword	$str$25
	.align		8
        /*0078*/ 	.dword	$str$26
	.align		8
        /*0080*/ 	.dword	$str$27
	.align		8
        /*0088*/ 	.dword	$str$28


//--------------------- .text._ZN7cutlass13device_kernelINS_4gemm6kernel13GemmUniversalIN4cute5tupleIJiiiiEEENS1_10collective13CollectiveMmaINS1_35MainloopSm100TmaUmmaWarpSpecializedILi5ELi2ELi4ENS5_IJNS4_1CILi1EEESB_SB_EEEEENS5_IJNSA_ILi64EEESE_SE_EEENS_10bfloat16_tENS5_IJlSB_lEEESG_SH_NS4_8TiledMMAINS4_8MMA_AtomIJNS4_20SM100_MMA_F16BF16_SSISG_SG_fLi64ELi64ELNS4_4UMMA5MajorE0ELSM_0ELNSL_7ScaleInE0ELSN_0EEEEEENS4_6LayoutISC_NS5_IJNSA_ILi0EEESR_SR_EEEEENS5_IJNS4_10UnderscoreESU_SU_EEEEENS4_13SM90_TMA_LOADENS4_14ComposedLayoutINS4_7SwizzleILi3ELi4ELi3EEENS4_18smem_ptr_flag_bitsILi16EEENSQ_INS5_IJNSA_ILi8EEESE_EEENS5_IJSE_SB_EEEEEEEvNS4_8identityESX_S17_vS18_EENS_8epilogue10collective18CollectiveEpilogueINS1A_23Sm100TmaWarpSpecializedILi3ELi2ELi16ELb1ELb0EEEJSF_NS5_IJNSQ_ISE_SB_EENSQ_INSA_ILi32EEESB_EEEEESG_SH_SG_SH_NS1A_6fusion15FusionCallbacksIS1E_NS1J_17LinearCombinationISG_fSG_fLNS_15FloatRoundStyleE2EEESF_S1I_JEEENS4_5SM1004TMEM4LOAD26SM100_TMEM_LOAD_16dp256b4xESX_NSY_INSZ_ILi2ELi4ELi3EEES12_NSQ_INS5_IJS13_S1G_EEENS5_IJS1G_SB_EEEEEEENS4_17SM75_U32x4_LDSM_NENS4_14SM90_TMA_STOREES1X_NS4_17SM90_U32x4_STSM_NENS4_39AutoVectorizingCopyWithAssumedAlignmentILi128EEEEEEvvEEEEvNT_6ParamsE --------------------------
	.section	.text._ZN7cutlass13device_kernelINS_4gemm6kernel13GemmUniversalIN4cute5tupleIJiiiiEEENS1_10collective13CollectiveMmaINS1_35MainloopSm100TmaUmmaWarpSpecializedILi5ELi2ELi4ENS5_IJNS4_1CILi1EEESB_SB_EEEEENS5_IJNSA_ILi64EEESE_SE_EEENS_10bfloat16_tENS5_IJlSB_lEEESG_SH_NS4_8TiledMMAINS4_8MMA_AtomIJNS4_20SM100_MMA_F16BF16_SSISG_SG_fLi64ELi64ELNS4_4UMMA5MajorE0ELSM_0ELNSL_7ScaleInE0ELSN_0EEEEEENS4_6LayoutISC_NS5_IJNSA_ILi0EEESR_SR_EEEEENS5_IJNS4_10UnderscoreESU_SU_EEEEENS4_13SM90_TMA_LOADENS4_14ComposedLayoutINS4_7SwizzleILi3ELi4ELi3EEENS4_18smem_ptr_flag_bitsILi16EEENSQ_INS5_IJNSA_ILi8EEESE_EEENS5_IJSE_SB_EEEEEEEvNS4_8identityESX_S17_vS18_EENS_8epilogue10collective18CollectiveEpilogueINS1A_23Sm100TmaWarpSpecializedILi3ELi2ELi16ELb1ELb0EEEJSF_NS5_IJNSQ_ISE_SB_EENSQ_INSA_ILi32EEESB_EEEEESG_SH_SG_SH_NS1A_6fusion15FusionCallbacksIS1E_NS1J_17LinearCombinationISG_fSG_fLNS_15FloatRoundStyleE2EEESF_S1I_JEEENS4_5SM1004TMEM4LOAD26SM100_TMEM_LOAD_16dp256b4xESX_NSY_INSZ_ILi2ELi4ELi3EEES12_NSQ_INS5_IJS13_S1G_EEENS5_IJS1G_SB_EEEEEEENS4_17SM75_U32x4_LDSM_NENS4_14SM90_TMA_STOREES1X_NS4_17SM90_U32x4_STSM_NENS4_39AutoVectorizingCopyWithAssumedAlignmentILi128EEEEEEvvEEEEvNT_6ParamsE,"ax",@progbits
	.align	128
.text._ZN7cutlass13device_kernelINS_4gemm6kernel13GemmUniversalIN4cute5tupleIJiiiiEEENS1_10collective13CollectiveMmaINS1_35MainloopSm100TmaUmmaWarpSpecializedILi5ELi2ELi4ENS5_IJNS4_1CILi1EEESB_SB_EEEEENS5_IJNSA_ILi64EEESE_SE_EEENS_10bfloat16_tENS5_IJlSB_lEEESG_SH_NS4_8TiledMMAINS4_8MMA_AtomIJNS4_20SM100_MMA_F16BF16_SSISG_SG_fLi64ELi64ELNS4_4UMMA5MajorE0ELSM_0ELNSL_7ScaleInE0ELSN_0EEEEEENS4_6LayoutISC_NS5_IJNSA_ILi0EEESR_SR_EEEEENS5_IJNS4_10UnderscoreESU_SU_EEEEENS4_13SM90_TMA_LOADENS4_14ComposedLayoutINS4_7SwizzleILi3ELi4ELi3EEENS4_18smem_ptr_flag_bitsILi16EEENSQ_INS5_IJNSA_ILi8EEESE_EEENS5_IJSE_SB_EEEEEEEvNS4_8identityESX_S17_vS18_EENS_8epilogue10collective18CollectiveEpilogueINS1A_23Sm100TmaWarpSpecializedILi3ELi2ELi16ELb1ELb0EEEJSF_NS5_IJNSQ_ISE_SB_EENSQ_INSA_ILi32EEESB_EEEEESG_SH_SG_SH_NS1A_6fusion15FusionCallbacksIS1E_NS1J_17LinearCombinationISG_fSG_fLNS_15FloatRoundStyleE2EEESF_S1I_JEEENS4_5SM1004TMEM4LOAD26SM100_TMEM_LOAD_16dp256b4xESX_NSY_INSZ_ILi2ELi4ELi3EEES12_NSQ_INS5_IJS13_S1G_EEENS5_IJS1G_SB_EEEEEEENS4_17SM75_U32x4_LDSM_NENS4_14SM90_TMA_STOREES1X_NS4_17SM90_U32x4_STSM_NENS4_39AutoVectorizingCopyWithAssumedAlignmentILi128EEEEEEvvEEEEvNT_6ParamsE:
        .type           _ZN7cutlass13device_kernelINS_4gemm6kernel13GemmUniversalIN4cute5tupleIJiiiiEEENS1_10collective13CollectiveMmaINS1_35MainloopSm100TmaUmmaWarpSpecializedILi5ELi2ELi4ENS5_IJNS4_1CILi1EEESB_SB_EEEEENS5_IJNSA_ILi64EEESE_SE_EEENS_10bfloat16_tENS5_IJlSB_lEEESG_SH_NS4_8TiledMMAINS4_8MMA_AtomIJNS4_20SM100_MMA_F16BF16_SSISG_SG_fLi64ELi64ELNS4_4UMMA5MajorE0ELSM_0ELNSL_7ScaleInE0ELSN_0EEEEEENS4_6LayoutISC_NS5_IJNSA_ILi0EEESR_SR_EEEEENS5_IJNS4_10UnderscoreESU_SU_EEEEENS4_13SM90_TMA_LOADENS4_14ComposedLayoutINS4_7SwizzleILi3ELi4ELi3EEENS4_18smem_ptr_flag_bitsILi16EEENSQ_INS5_IJNSA_ILi8EEESE_EEENS5_IJSE_SB_EEEEEEEvNS4_8identityESX_S17_vS18_EENS_8epilogue10collective18CollectiveEpilogueINS1A_23Sm100TmaWarpSpecializedILi3ELi2ELi16ELb1ELb0EEEJSF_NS5_IJNSQ_ISE_SB_EENSQ_INSA_ILi32EEESB_EEEEESG_SH_SG_SH_NS1A_6fusion15FusionCallbacksIS1E_NS1J_17LinearCombinationISG_fSG_fLNS_15FloatRoundStyleE2EEESF_S1I_JEEENS4_5SM1004TMEM4LOAD26SM100_TMEM_LOAD_16dp256b4xESX_NSY_INSZ_ILi2ELi4ELi3EEES12_NSQ_INS5_IJS13_S1G_EEENS5_IJS1G_SB_EEEEEEENS4_17SM75_U32x4_LDSM_NENS4_14SM90_TMA_STOREES1X_NS4_17SM90_U32x4_STSM_NENS4_39AutoVectorizingCopyWithAssumedAlignmentILi128EEEEEEvvEEEEvNT_6ParamsE,@function
        .size           _ZN7cutlass13device_kernelINS_4gemm6kernel13GemmUniversalIN4cute5tupleIJiiiiEEENS1_10collective13CollectiveMmaINS1_35MainloopSm100TmaUmmaWarpSpecializedILi5ELi2ELi4ENS5_IJNS4_1CILi1EEESB_SB_EEEEENS5_IJNSA_ILi64EEESE_SE_EEENS_10bfloat16_tENS5_IJlSB_lEEESG_SH_NS4_8TiledMMAINS4_8MMA_AtomIJNS4_20SM100_MMA_F16BF16_SSISG_SG_fLi64ELi64ELNS4_4UMMA5MajorE0ELSM_0ELNSL_7ScaleInE0ELSN_0EEEEEENS4_6LayoutISC_NS5_IJNSA_ILi0EEESR_SR_EEEEENS5_IJNS4_10UnderscoreESU_SU_EEEEENS4_13SM90_TMA_LOADENS4_14ComposedLayoutINS4_7SwizzleILi3ELi4ELi3EEENS4_18smem_ptr_flag_bitsILi16EEENSQ_INS5_IJNSA_ILi8EEESE_EEENS5_IJSE_SB_EEEEEEEvNS4_8identityESX_S17_vS18_EENS_8epilogue10collective18CollectiveEpilogueINS1A_23Sm100TmaWarpSpecializedILi3ELi2ELi16ELb1ELb0EEEJSF_NS5_IJNSQ_ISE_SB_EENSQ_INSA_ILi32EEESB_EEEEESG_SH_SG_SH_NS1A_6fusion15FusionCallbacksIS1E_NS1J_17LinearCombinationISG_fSG_fLNS_15FloatRoundStyleE2EEESF_S1I_JEEENS4_5SM1004TMEM4LOAD26SM100_TMEM_LOAD_16dp256b4xESX_NSY_INSZ_ILi2ELi4ELi3EEES12_NSQ_INS5_IJS13_S1G_EEENS5_IJS1G_SB_EEEEEEENS4_17SM75_U32x4_LDSM_NENS4_14SM90_TMA_STOREES1X_NS4_17SM90_U32x4_STSM_NENS4_39AutoVectorizingCopyWithAssumedAlignmentILi128EEEEEEvvEEEEvNT_6ParamsE,(.L_x_157 - _ZN7cutlass13device_kernelINS_4gemm6kernel13GemmUniversalIN4cute5tupleIJiiiiEEENS1_10collective13CollectiveMmaINS1_35MainloopSm100TmaUmmaWarpSpecializedILi5ELi2ELi4ENS5_IJNS4_1CILi1EEESB_SB_EEEEENS5_IJNSA_ILi64EEESE_SE_EEENS_10bfloat16_tENS5_IJlSB_lEEESG_SH_NS4_8TiledMMAINS4_8MMA_AtomIJNS4_20SM100_MMA_F16BF16_SSISG_SG_fLi64ELi64ELNS4_4UMMA5MajorE0ELSM_0ELNSL_7ScaleInE0ELSN_0EEEEEENS4_6LayoutISC_NS5_IJNSA_ILi0EEESR_SR_EEEEENS5_IJNS4_10UnderscoreESU_SU_EEEEENS4_13SM90_TMA_LOADENS4_14ComposedLayoutINS4_7SwizzleILi3ELi4ELi3EEENS4_18smem_ptr_flag_bitsILi16EEENSQ_INS5_IJNSA_ILi8EEESE_EEENS5_IJSE_SB_EEEEEEEvNS4_8identityESX_S17_vS18_EENS_8epilogue10collective18CollectiveEpilogueINS1A_23Sm100TmaWarpSpecializedILi3ELi2ELi16ELb1ELb0EEEJSF_NS5_IJNSQ_ISE_SB_EENSQ_INSA_ILi32EEESB_EEEEESG_SH_SG_SH_NS1A_6fusion15FusionCallbacksIS1E_NS1J_17LinearCombinationISG_fSG_fLNS_15FloatRoundStyleE2EEESF_S1I_JEEENS4_5SM1004TMEM4LOAD26SM100_TMEM_LOAD_16dp256b4xESX_NSY_INSZ_ILi2ELi4ELi3EEES12_NSQ_INS5_IJS13_S1G_EEENS5_IJS1G_SB_EEEEEEENS4_17SM75_U32x4_LDSM_NENS4_14SM90_TMA_STOREES1X_NS4_17SM90_U32x4_STSM_NENS4_39AutoVectorizingCopyWithAssumedAlignmentILi128EEEEEEvvEEEEvNT_6ParamsE)
        .other          _ZN7cutlass13device_kernelINS_4gemm6kernel13GemmUniversalIN4cute5tupleIJiiiiEEENS1_10collective13CollectiveMmaINS1_35MainloopSm100TmaUmmaWarpSpecializedILi5ELi2ELi4ENS5_IJNS4_1CILi1EEESB_SB_EEEEENS5_IJNSA_ILi64EEESE_SE_EEENS_10bfloat16_tENS5_IJlSB_lEEESG_SH_NS4_8TiledMMAINS4_8MMA_AtomIJNS4_20SM100_MMA_F16BF16_SSISG_SG_fLi64ELi64ELNS4_4UMMA5MajorE0ELSM_0ELNSL_7ScaleInE0ELSN_0EEEEEENS4_6LayoutISC_NS5_IJNSA_ILi0EEESR_SR_EEEEENS5_IJNS4_10UnderscoreESU_SU_EEEEENS4_13SM90_TMA_LOADENS4_14ComposedLayoutINS4_7SwizzleILi3ELi4ELi3EEENS4_18smem_ptr_flag_bitsILi16EEENSQ_INS5_IJNSA_ILi8EEESE_EEENS5_IJSE_SB_EEEEEEEvNS4_8identityESX_S17_vS18_EENS_8epilogue10collective18CollectiveEpilogueINS1A_23Sm100TmaWarpSpecializedILi3ELi2ELi16ELb1ELb0EEEJSF_NS5_IJNSQ_ISE_SB_EENSQ_INSA_ILi32EEESB_EEEEESG_SH_SG_SH_NS1A_6fusion15FusionCallbacksIS1E_NS1J_17LinearCombinationISG_fSG_fLNS_15FloatRoundStyleE2EEESF_S1I_JEEENS4_5SM1004TMEM4LOAD26SM100_TMEM_LOAD_16dp256b4xESX_NSY_INSZ_ILi2ELi4ELi3EEES12_NSQ_INS5_IJS13_S1G_EEENS5_IJS1G_SB_EEEEEEENS4_17SM75_U32x4_LDSM_NENS4_14SM90_TMA_STOREES1X_NS4_17SM90_U32x4_STSM_NENS4_39AutoVectorizingCopyWithAssumedAlignmentILi128EEEEEEvvEEEEvNT_6ParamsE,@"STO_CUDA_ENTRY STV_DEFAULT"
_ZN7cutlass13device_kernelINS_4gemm6kernel13GemmUniversalIN4cute5tupleIJiiiiEEENS1_10collective13CollectiveMmaINS1_35MainloopSm100TmaUmmaWarpSpecializedILi5ELi2ELi4ENS5_IJNS4_1CILi1EEESB_SB_EEEEENS5_IJNSA_ILi64EEESE_SE_EEENS_10bfloat16_tENS5_IJlSB_lEEESG_SH_NS4_8TiledMMAINS4_8MMA_AtomIJNS4_20SM100_MMA_F16BF16_SSISG_SG_fLi64ELi64ELNS4_4UMMA5MajorE0ELSM_0ELNSL_7ScaleInE0ELSN_0EEEEEENS4_6LayoutISC_NS5_IJNSA_ILi0EEESR_SR_EEEEENS5_IJNS4_10UnderscoreESU_SU_EEEEENS4_13SM90_TMA_LOADENS4_14ComposedLayoutINS4_7SwizzleILi3ELi4ELi3EEENS4_18smem_ptr_flag_bitsILi16EEENSQ_INS5_IJNSA_ILi8EEESE_EEENS5_IJSE_SB_EEEEEEEvNS4_8identityESX_S17_vS18_EENS_8epilogue10collective18CollectiveEpilogueINS1A_23Sm100TmaWarpSpecializedILi3ELi2ELi16ELb1ELb0EEEJSF_NS5_IJNSQ_ISE_SB_EENSQ_INSA_ILi32EEESB_EEEEESG_SH_SG_SH_NS1A_6fusion15FusionCallbacksIS1E_NS1J_17LinearCombinationISG_fSG_fLNS_15FloatRoundStyleE2EEESF_S1I_JEEENS4_5SM1004TMEM4LOAD26SM100_TMEM_LOAD_16dp256b4xESX_NSY_INSZ_ILi2ELi4ELi3EEES12_NSQ_INS5_IJS13_S1G_EEENS5_IJS1G_SB_EEEEEEENS4_17SM75_U32x4_LDSM_NENS4_14SM90_TMA_STOREES1X_NS4_17SM90_U32x4_STSM_NENS4_39AutoVectorizingCopyWithAssumedAlignmentILi128EEEEEEvvEEEEvNT_6ParamsE:
[----:B------:R-:W1:Y:S01]  /*0000*/  LDC R1, c[0x0][0x37c] ;  /* 0x0000df00ff017b82 */ /* 0x000e620000000800 */
[----:B------:R-:W2:Y:S01]  /*0010*/  S2R R70, SR_TID.X ;  /* 0x0000000000467919 */ /* 0x000ea20000002100 */
[----:B------:R-:W3:Y:S01]  /*0020*/  LDCU.64 UR4, c[0x0][0x890] ;  /* 0x00011200ff0477ac */ /* 0x000ee20008000a00 */
[----:B------:R-:W-:Y:S02]  /*0030*/  PRMT R60, RZ, 0x7610, R60 ;  /* 0x00007610ff3c7816 */ /* 0x000fe4000000003c */
[----:B------:R-:W-:Y:S01]  /*0040*/  ELECT P5, URZ, PT ;  /* 0x0000000000ff782f */ /* 0x000fe200038a0000 */
[----:B------:R-:W4:Y:S01]  /*0050*/  LDCU.64 UR46, c[0x0][0x358] ;  /* 0x00006b00ff2e77ac */ /* 0x000f220008000a00 */
[----:B---3--:R-:W-:-:S04]  /*0060*/  UISETP.NE.U32.AND UP0, UPT, UR4, URZ, UPT ;  /* 0x000000ff0400728c */ /* 0x008fc8000bf05070 */
[----:B------:R-:W-:Y:S01]  /*0070*/  UISETP.NE.AND.EX UP0, UPT, UR5, URZ, UPT, UP0 ;  /* 0x000000ff0500728c */ /* 0x000fe2000bf05300 */
[----:B--2---:R-:W-:-:S05]  /*0080*/  SHF.R.U32.HI R65, RZ, 0x5, R70 ;  /* 0x00000005ff417819 */ /* 0x004fca0000011646 */
[----:B------:R-:W2:Y:S02]  /*0090*/  SHFL.IDX PT, R0, R65, RZ, 0x1f ;  /* 0x00001fff41007589 */ /* 0x000ea400000e0000 */
[----:B--2---:R-:W-:Y:S01]  /*00a0*/  R2UR UR8, R0 ;  /* 0x00000000000872ca */ /* 0x004fe200000e0000 */
[----:B-1--4-:R-:W-:-:S14]  /*00b0*/  BRA.U UP0, `(.L_x_0) ;  /* 0x00000001002c7547 */ /* 0x012fdc000b800000 */
[----:B------:R-:W1:Y:S02]  /*00c0*/  LDCU.64 UR6, c[0x0][0x888] ;  /* 0x00011100ff0677ac */ /* 0x000e640008000a00 */
[----:B-1----:R-:W-:-:S04]  /*00d0*/  UISETP.NE.U32.AND UP0, UPT, UR6, URZ, UPT ;  /* 0x000000ff0600728c */ /* 0x002fc8000bf05070 */
[----:B------:R-:W-:-:S09]  /*00e0*/  UISETP.NE.AND.EX UP0, UPT, UR7, URZ, UPT, UP0 ;  /* 0x000000ff0700728c */ /* 0x000fd2000bf05300 */
[----:B------:R-:W-:Y:S05]  /*00f0*/  BRA.U !UP0, `(.L_x_1) ;  /* 0x0000000108107547 */ /* 0x000fea000b800000 */
[----:B------:R-:W1:Y:S02]  /*0100*/  LDC.64 R2, c[0x0][0x888] ;  /* 0x00022200ff027b82 */ /* 0x000e640000000a00 */
[----:B-1----:R1:W5:Y:S01]  /*0110*/  LDG.E R35, desc[UR46][R2.64] ;  /* 0x0000002e02237981 */ /* 0x002362000c1e1900 */
[----:B------:R-:W-:Y:S01]  /*0120*/  HFMA2 R60, -RZ, RZ, 0, 5.9604644775390625e-08 ;  /* 0x00000001ff3c7431 */ /* 0x000fe200000001ff */
[----:B------:R-:W-:Y:S05]  /*0130*/  BRA `(.L_x_0) ;  /* 0x00000000000c7947 */ /* 0x000fea0003800000 */
.L_x_1:
[----:B------:R-:W1:Y:S01]  /*0140*/  LDCU UR6, c[0x0][0x880] ;  /* 0x00011000ff0677ac */ /* 0x000e620008000800 */
[----:B------:R-:W-:Y:S01]  /*0150*/  HFMA2 R60, -RZ, RZ, 0, 5.9604644775390625e-08 ;  /* 0x00000001ff3c7431 */ /* 0x000fe200000001ff */
[----:B-1----:R-:W-:-:S07]  /*0160*/  MOV R35, UR6 ;  /* 0x0000000600237c02 */ /* 0x002fce0008000f00 */
.L_x_0:
[----:B------:R-:W2:Y:S02]  /*0170*/  LDCU.64 UR6, c[0x0][0x8b0] ;  /* 0x00011600ff0677ac */ /* 0x000ea40008000a00 */
[----:B--2---:R-:W-:-:S04]  /*0180*/  UISETP.NE.U32.AND UP0, UPT, UR6, URZ, UPT ;  /* 0x000000ff0600728c */ /* 0x004fc8000bf05070 */
[----:B------:R-:W-:-:S09]  /*0190*/  UISETP.NE.AND.EX UP0, UPT, UR7, URZ, UPT, UP0 ;  /* 0x000000ff0700728c */ /* 0x000fd2000bf05300 */
[----:B------:R-:W-:Y:S05]  /*01a0*/  BRA.U UP0, `(.L_x_2) ;  /* 0x0000000100247547 */ /* 0x000fea000b800000 */
[----:B------:R-:W2:Y:S02]  /*01b0*/  LDCU.64 UR6, c[0x0][0x8a8] ;  /* 0x00011500ff0677ac */ /* 0x000ea40008000a00 */
[----:B--2---:R-:W-:-:S04]  /*01c0*/  UISETP.NE.U32.AND UP0, UPT, UR6, URZ, UPT ;  /* 0x000000ff0600728c */ /* 0x004fc8000bf05070 */
[----:B------:R-:W-:-:S09]  /*01d0*/  UISETP.NE.AND.EX UP0, UPT, UR7, URZ, UPT, UP0 ;  /* 0x000000ff0700728c */ /* 0x000fd2000bf05300 */
[----:B------:R-:W-:Y:S05]  /*01e0*/  BRA.U !UP0, `(.L_x_3) ;  /* 0x00000001080c7547 */ /* 0x000fea000b800000 */
[----:B-1----:R-:W1:Y:S02]  /*01f0*/  LDC.64 R2, c[0x0][0x8a8] ;  /* 0x00022a00ff027b82 */ /* 0x002e640000000a00 */
[----:B-1----:R2:W5:Y:S01]  /*0200*/  LDG.E R33, desc[UR46][R2.64] ;  /* 0x0000002e02217981 */ /* 0x002562000c1e1900 */
[----:B------:R-:W-:Y:S05]  /*0210*/  BRA `(.L_x_2) ;  /* 0x0000000000087947 */ /* 0x000fea0003800000 */
.L_x_3:
[----:B------:R-:W2:Y:S02]  /*0220*/  LDCU UR6, c[0x0][0x8a0] ;  /* 0x00011400ff0677ac */ /* 0x000ea40008000800 */
[----:B--2---:R-:W-:Y:S02]  /*0230*/  MOV R33, UR6 ;  /* 0x0000000600217c02 */ /* 0x004fe40008000f00 */
.L_x_2:
[----:B------:R-:W-:Y:S01]  /*0240*/  IMAD.U32 R0, RZ, RZ, UR8 ;  /* 0x00000008ff007e24 */ /* 0x000fe2000f8e00ff */
[----:B------:R-:W-:Y:S04]  /*0250*/  BSSY.RECONVERGENT B0, `(.L_x_4) ;  /* 0x000000c000007945 */ /* 0x000fe80003800200 */
[C---:B------:R-:W-:Y:S02]  /*0260*/  ISETP.NE.OR P1, PT, R0.reuse, 0x1, !P5 ;  /* 0x000000010000780c */ /* 0x040fe40006f25670 */
[----:B------:R-:W-:-:S11]  /*0270*/  ISETP.NE.OR P0, PT, R0, 0x3, !P5 ;  /* 0x000000030000780c */ /* 0x000fd60006f05670 */
[----:B------:R-:W-:Y:S05]  /*0280*/  @P1 BRA `(.L_x_5) ;  /* 0x0000000000201947 */ /* 0x000fea0003800000 */
[----:B------:R-:W3:Y:S02]  /*0290*/  LDCU.64 UR6, c[0x0][0x348] ;  /* 0x00006900ff0677ac */ /* 0x000ee40008000a00 */
[----:B---3--:R-:W-:Y:S02]  /*02a0*/  UIADD3 UR10, UP1, UPT, UR6, 0x80, URZ ;  /* 0x00000080060a7890 */ /* 0x008fe4000ff3e0ff */
[----:B------:R-:W-:Y:S02]  /*02b0*/  UIADD3 UR6, UP0, UPT, UR6, 0x180, URZ ;  /* 0x0000018006067890 */ /* 0x000fe4000ff1e0ff */
[----:B------:R-:W-:Y:S02]  /*02c0*/  UIADD3.X UR11, UPT, UPT, URZ, UR7, URZ, UP1, !UPT ;  /* 0x00000007ff0b7290 */ /* 0x000fe40008ffe4ff */
[----:B------:R-:W-:-:S07]  /*02d0*/  UIADD3.X UR7, UPT, UPT, URZ, UR7, URZ, UP0, !UPT ;  /* 0x00000007ff077290 */ /* 0x000fce00087fe4ff */
[----:B------:R3:W-:Y:S02]  /*02e0*/  UTMACCTL.PF [UR10] ;  /* 0x000000000a0079b9 */ /* 0x0007e40008040000 */
[----:B------:R3:W-:Y:S02]  /*02f0*/  UTMACCTL.PF [UR6] ;  /* 0x00000000060079b9 */ /* 0x0007e40008040000 */
[----:B---3--:R-:W-:Y:S01]  /*0300*/  NOP ;  /* 0x0000000000007918 */ /* 0x008fe20000000000 */
.L_x_5:
[----:B------:R-:W-:Y:S05]  /*0310*/  BSYNC.RECONVERGENT B0 ;  /* 0x0000000000007941 */ /* 0x000fea0003800200 */
.L_x_4:
[----:B------:R-:W-:Y:S04]  /*0320*/  BSSY.RECONVERGENT B0, `(.L_x_6) ;  /* 0x000000a000007945 */ /* 0x000fe80003800200 */
        /* <DEDUP_REMOVED lines=9> */
.L_x_7:
[----:B------:R-:W-:Y:S05]  /*03c0*/  BSYNC.RECONVERGENT B0 ;  /* 0x0000000000007941 */ /* 0x000fea0003800200 */
.L_x_6:
[----:B------:R-:W3:Y:S01]  /*03d0*/  LDCU.64 UR6, c[0x0][0x888] ;  /* 0x00011100ff0677ac */ /* 0x000ee20008000a00 */
[----:B------:R-:W-:Y:S02]  /*03e0*/  UISETP.EQ.U32.AND UP1, UPT, UR4, URZ, UPT ;  /* 0x000000ff0400728c */ /* 0x000fe4000bf22070 */
[----:B------:R-:W-:Y:S02]  /*03f0*/  UPLOP3.LUT UP2, UPT, UPT, UPT, UPT, 0x80, 0x8 ;  /* 0x000000000008789c */ /* 0x000fe40003f4f070 */
[----:B---3--:R-:W-:-:S04]  /*0400*/  UISETP.NE.U32.AND UP0, UPT, UR6, URZ, UPT ;  /* 0x000000ff0600728c */ /* 0x008fc8000bf05070 */
[----:B------:R-:W-:-:S04]  /*0410*/  UISETP.NE.AND.EX UP0, UPT, UR7, URZ, UPT, UP0 ;  /* 0x000000ff0700728c */ /* 0x000fc8000bf05300 */
[----:B------:R-:W-:-:S04]  /*0420*/  UISETP.EQ.OR.EX UP3, UPT, UR5, URZ, !UP0, UP1 ;  /* 0x000000ff0500728c */ /* 0x000fc8000c762710 */
[----:B------:R-:W-:-:S05]  /*0430*/  UP2UR UR53, UPR, URZ, 0x8 ;  /* 0x00000008ff357883 */ /* 0x000fca0008000000 */
[----:B------:R-:W-:Y:S07]  /*0440*/  BRA.U !UP3, `(.L_x_8) ;  /* 0x000000010b207547 */ /* 0x000fee000b800000 */
[----:B------:R-:W-:Y:S01]  /*0450*/  UISETP.NE.U32.AND UP2, UPT, UR4, URZ, UPT ;  /* 0x000000ff0400728c */ /* 0x000fe2000bf45070 */
[----:B-----5:R-:W-:Y:S01]  /*0460*/  FSETP.NEU.AND P0, PT, R35, RZ, PT ;  /* 0x000000ff2300720b */ /* 0x020fe20003f0d000 */
[----:B------:R-:W-:Y:S02]  /*0470*/  USEL UR4, URZ, 0xffffffff, UP0 ;  /* 0xffffffffff047887 */ /* 0x000fe40008000000 */
[----:B------:R-:W-:-:S10]  /*0480*/  UISETP.NE.AND.EX UP2, UPT, UR5, URZ, UPT, UP2 ;  /* 0x000000ff0500728c */ /* 0x000fd4000bf45320 */
[----:B------:R-:W-:Y:S01]  /*0490*/  VOTEU.ANY UP1, P0 ;  /* 0x0000000000ff7886 */ /* 0x000fe20000020100 */
[----:B------:R-:W-:-:S04]  /*04a0*/  @!UP2 USEL UR4, URZ, 0xffffffff, UP1 ;  /* 0xffffffffff04a887 */ /* 0x000fc80008800000 */
[----:B------:R-:W-:-:S04]  /*04b0*/  ULOP3.LUT UR4, UR4, 0x1, URZ, 0xc0, !UPT ;  /* 0x0000000104047892 */ /* 0x000fc8000f8ec0ff */
[----:B------:R-:W-:-:S11]  /*04c0*/  UISETP.NE.U32.AND UP2, UPT, UR4, 0x1, UPT ;  /* 0x000000010400788c */ /* 0x000fd6000bf45070 */
.L_x_8:
[----:B-12---:R-:W1:Y:S01]  /*04d0*/  SHFL.IDX PT, R2, R65, RZ, 0x1f ;  /* 0x00001fff41027589 */ /* 0x006e6200000e0000 */
[----:B------:R-:W-:-:S04]  /*04e0*/  UISETP.NE.AND UP1, UPT, UR8, 0x2, UPT ;  /* 0x000000020800788c */ /* 0x000fc8000bf25270 */
[----:B------:R-:W-:Y:S01]  /*04f0*/  USEL UR6, URZ, 0x1, UP1 ;  /* 0x00000001ff067887 */ /* 0x000fe20008800000 */
[----:B-1----:R-:W-:-:S13]  /*0500*/  ISETP.NE.AND P0, PT, R2, RZ, PT ;  /* 0x000000ff0200720c */ /* 0x002fda0003f05270 */
[----:B------:R-:W-:Y:S05]  /*0510*/  @P0 BRA `(.L_x_9) ;  /* 0x0000000000500947 */ /* 0x000fea0003800000 */
[----:B------:R-:W1:Y:S01]  /*0520*/  S2UR UR5, SR_CgaCtaId ;  /* 0x00000000000579c3 */ /* 0x000e620000008800 */
[----:B------:R-:W-:Y:S01]  /*0530*/  UMOV UR7, 0x400 ;  /* 0x0000040000077882 */ /* 0x000fe20000000000 */
[----:B------:R-:W-:Y:S01]  /*0540*/  UMOV UR4, 0x1 ;  /* 0x0000000100047882 */ /* 0x000fe20000000000 */
[----:B------:R-:W-:Y:S01]  /*0550*/  ELECT P0, URZ, PT ;  /* 0x0000000000ff782f */ /* 0x000fe20003800000 */
[----:B------:R-:W-:-:S04]  /*0560*/  UIADD3 UR10, UPT, UPT, -UR4, 0x100000, URZ ;  /* 0x00100000040a7890 */ /* 0x000fc8000fffe1ff */
[----:B------:R-:W-:Y:S02]  /*0570*/  USHF.L.U32 UR11, UR10, 0xb, URZ ;  /* 0x0000000b0a0b7899 */ /* 0x000fe400080006ff */
[----:B------:R-:W-:Y:S02]  /*0580*/  USHF.L.U32 UR10, UR10, 0x1, URZ ;  /* 0x000000010a0a7899 */ /* 0x000fe400080006ff */
[----:B-1----:R-:W-:Y:S01]  /*0590*/  ULEA UR5, UR5, UR7, 0x18 ;  /* 0x0000000705057291 */ /* 0x002fe2000f8ec0ff */
[----:B------:R-:W1:Y:S11]  /*05a0*/  FENCE.VIEW.ASYNC.S ;  /* 0x00000000000073c6 */ /* 0x000e760000000000 */
[----:B-1----:R1:W2:Y:S01]  /*05b0*/  SYNCS.EXCH.64 URZ, [UR5], UR10 ;  /* 0x0000000a05ff75b2 */ /* 0x0022a20008000100 */
[----:B------:R1:W3:Y:S01]  /*05c0*/  SYNCS.EXCH.64 URZ, [UR5+0x28], UR10 ;  /* 0x0000280a05ff75b2 */ /* 0x0002e20008000100 */
[----:B------:R1:W4:Y:S01]  /*05d0*/  SYNCS.EXCH.64 URZ, [UR5+0x8], UR10 ;  /* 0x0000080a05ff75b2 */ /* 0x0003220008000100 */
[----:B------:R1:W1:Y:S01]  /*05e0*/  SYNCS.EXCH.64 URZ, [UR5+0x30], UR10 ;  /* 0x0000300a05ff75b2 */ /* 0x0002620008000100 */
[----:B------:R1:W1:Y:S01]  /*05f0*/  SYNCS.EXCH.64 URZ, [UR5+0x10], UR10 ;  /* 0x0000100a05ff75b2 */ /* 0x0002620008000100 */
[----:B------:R1:W1:Y:S01]  /*0600*/  SYNCS.EXCH.64 URZ, [UR5+0x38], UR10 ;  /* 0x0000380a05ff75b2 */ /* 0x0002620008000100 */
[----:B------:R1:W1:Y:S01]  /*0610*/  SYNCS.EXCH.64 URZ, [UR5+0x18], UR10 ;  /* 0x0000180a05ff75b2 */ /* 0x0002620008000100 */
[----:B------:R1:W1:Y:S01]  /*0620*/  SYNCS.EXCH.64 URZ, [UR5+0x40], UR10 ;  /* 0x0000400a05ff75b2 */ /* 0x0002620008000100 */
[----:B------:R1:W1:Y:S01]  /*0630*/  SYNCS.EXCH.64 URZ, [UR5+0x20], UR10 ;  /* 0x0000200a05ff75b2 */ /* 0x0002620008000100 */
[----:B------:R1:W1:Y:S01]  /*0640*/  SYNCS.EXCH.64 URZ, [UR5+0x48], UR10 ;  /* 0x0000480a05ff75b2 */ /* 0x0002620008000100 */
[----:B------:R-:W-:Y:S01]  /*0650*/  NOP ;  /* 0x0000000000007918 */ /* 0x000fe20000000000 */
.L_x_9:
[----:B------:R-:W2:Y:S01]  /*0660*/  SHFL.IDX PT, R2, R65, RZ, 0x1f ;  /* 0x00001fff41027589 */ /* 0x000ea200000e0000 */
[----:B------:R-:W-:Y:S01]  /*0670*/  NOP ;  /* 0x0000000000007918 */ /* 0x000fe20000000000 */
[----:B--2---:R-:W-:-:S13]  /*0680*/  ISETP.NE.AND P0, PT, R2, 0x1, PT ;  /* 0x000000010200780c */ /* 0x004fda0003f05270 */
[----:B------:R-:W-:Y:S05]  /*0690*/  @P0 BRA `(.L_x_10) ;  /* 0x0000000000500947 */ /* 0x000fea0003800000 */
[----:B------:R-:W2:Y:S01]  /*06a0*/  S2UR UR7, SR_CgaCtaId ;  /* 0x00000000000779c3 */ /* 0x000ea20000008800 */
[----:B------:R-:W-:Y:S01]  /*06b0*/  UMOV UR9, 0x400 ;  /* 0x0000040000097882 */ /* 0x000fe20000000000 */
[----:B-1----:R-:W-:Y:S01]  /*06c0*/  UMOV UR5, 0x20 ;  /* 0x0000002000057882 */ /* 0x002fe20000000000 */
[----:B------:R-:W-:Y:S01]  /*06d0*/  UMOV UR4, 0x80 ;  /* 0x0000008000047882 */ /* 0x000fe20000000000 */
[----:B------:R-:W-:-:S04]  /*06e0*/  UIADD3 UR10, UPT, UPT, -UR5, 0x100000, URZ ;  /* 0x00100000050a7890 */ /* 0x000fc8000fffe1ff */
[----:B------:R-:W-:Y:S02]  /*06f0*/  USHF.L.U32 UR11, UR10, 0xb, URZ ;  /* 0x0000000b0a0b7899 */ /* 0x000fe400080006ff */
[----:B------:R-:W-:Y:S02]  /*0700*/  USHF.L.U32 UR10, UR10, 0x1, URZ ;  /* 0x000000010a0a7899 */ /* 0x000fe400080006ff */
[----:B------:R-:W-:-:S04]  /*0710*/  UIADD3 UR4, UPT, UPT, -UR4, 0x100000, URZ ;  /* 0x0010000004047890 */ /* 0x000fc8000fffe1ff */
[----:B------:R-:W-:Y:S02]  /*0720*/  USHF.L.U32 UR5, UR4, 0xb, URZ ;  /* 0x0000000b04057899 */ /* 0x000fe400080006ff */
[----:B------:R-:W-:Y:S01]  /*0730*/  USHF.L.U32 UR4, UR4, 0x1, URZ ;  /* 0x0000000104047899 */ /* 0x000fe200080006ff */
[----:B------:R-:W-:Y:S01]  /*0740*/  ELECT P0, URZ, PT ;  /* 0x0000000000ff782f */ /* 0x000fe20003800000 */
[----:B--2---:R-:W-:Y:S01]  /*0750*/  ULEA UR7, UR7, UR9, 0x18 ;  /* 0x0000000907077291 */ /* 0x004fe2000f8ec0ff */
[----:B------:R-:W1:Y:S11]  /*0760*/  FENCE.VIEW.ASYNC.S ;  /* 0x00000000000073c6 */ /* 0x000e760000000000 */
[----:B-1----:R2:W1:Y:S01]  /*0770*/  SYNCS.EXCH.64 URZ, [UR7+0x50], UR10 ;  /* 0x0000500a07ff75b2 */ /* 0x0024620008000100 */
[----:B------:R2:W1:Y:S01]  /*0780*/  SYNCS.EXCH.64 URZ, [UR7+0x68], UR4 ;  /* 0x0000680407ff75b2 */ /* 0x0004620008000100 */
[----:B------:R2:W1:Y:S01]  /*0790*/  SYNCS.EXCH.64 URZ, [UR7+0x58], UR10 ;  /* 0x0000580a07ff75b2 */ /* 0x0004620008000100 */
[----:B------:R2:W1:Y:S01]  /*07a0*/  SYNCS.EXCH.64 URZ, [UR7+0x70], UR4 ;  /* 0x0000700407ff75b2 */ /* 0x0004620008000100 */
[----:B------:R2:W1:Y:S01]  /*07b0*/  SYNCS.EXCH.64 URZ, [UR7+0x60], UR10 ;  /* 0x0000600a07ff75b2 */ /* 0x0004620008000100 */
[----:B------:R2:W1:Y:S02]  /*07c0*/  SYNCS.EXCH.64 URZ, [UR7+0x78], UR4 ;  /* 0x0000780407ff75b2 */ /* 0x0004640008000100 */
[----:B--2---:R-:W-:Y:S01]  /*07d0*/  NOP ;  /* 0x0000000000007918 */ /* 0x004fe20000000000 */
.L_x_10:
[----:B------:R-:W2:Y:S01]  /*07e0*/  SHFL.IDX PT, R2, R65, RZ, 0x1f ;  /* 0x00001fff41027589 */ /* 0x000ea200000e0000 */
[----:B------:R-:W-:Y:S01]  /*07f0*/  NOP ;  /* 0x0000000000007918 */ /* 0x000fe20000000000 */
[----:B--2---:R-:W-:-:S13]  /*0800*/  ISETP.NE.AND P0, PT, R2, 0x3, PT ;  /* 0x000000030200780c */ /* 0x004fda0003f05270 */
[----:B------:R-:W-:Y:S05]  /*0810*/  @P0 BRA `(.L_x_11) ;  /* 0x0000000000300947 */ /* 0x000fea0003800000 */
[----:B-1----:R-:W1:Y:S01]  /*0820*/  S2UR UR5, SR_CgaCtaId ;  /* 0x00000000000579c3 */ /* 0x002e620000008800 */
        /* <DEDUP_REMOVED lines=8> */
[----:B-1----:R2:W1:Y:S01]  /*08b0*/  SYNCS.EXCH.64 URZ, [UR5+0x80], UR10 ;  /* 0x0000800a05ff75b2 */ /* 0x0024620008000100 */
[----:B------:R2:W1:Y:S02]  /*08c0*/  SYNCS.EXCH.64 URZ, [UR5+0x88], UR10 ;  /* 0x0000880a05ff75b2 */ /* 0x0004640008000100 */
[----:B--2---:R-:W-:Y:S01]  /*08d0*/  NOP ;  /* 0x0000000000007918 */ /* 0x004fe20000000000 */
.L_x_11:
[----:B------:R-:W2:Y:S01]  /*08e0*/  SHFL.IDX PT, R2, R65, RZ, 0x1f ;  /* 0x00001fff41027589 */ /* 0x000ea200000e0000 */
[----:B------:R-:W-:Y:S01]  /*08f0*/  NOP ;  /* 0x0000000000007918 */ /* 0x000fe20000000000 */
[----:B--2---:R-:W-:-:S13]  /*0900*/  ISETP.NE.AND P0, PT, R2, 0x4, PT ;  /* 0x000000040200780c */ /* 0x004fda0003f05270 */
[----:B------:R-:W-:Y:S05]  /*0910*/  @P0 BRA `(.L_x_12) ;  /* 0x00000000004c0947 */ /* 0x000fea0003800000 */
[----:B-1----:R-:W1:Y:S01]  /*0920*/  S2UR UR5, SR_CgaCtaId ;  /* 0x00000000000579c3 */ /* 0x002e620000008800 */
[----:B------:R-:W-:Y:S01]  /*0930*/  UMOV UR9, 0x100 ;  /* 0x0000010000097882 */ /* 0x000fe20000000000 */
[----:B------:R-:W-:Y:S01]  /*0940*/  UMOV UR7, 0x400 ;  /* 0x0000040000077882 */ /* 0x000fe20000000000 */
[----:B------:R-:W-:Y:S01]  /*0950*/  USEL UR9, UR9, 0xe0, UP2 ;  /* 0x000000e009097887 */ /* 0x000fe20009000000 */
[----:B------:R-:W-:Y:S01]  /*0960*/  UMOV UR4, 0x1 ;  /* 0x0000000100047882 */ /* 0x000fe20000000000 */
[----:B------:R-:W-:Y:S01]  /*0970*/  ELECT P0, URZ, PT ;  /* 0x0000000000ff782f */ /* 0x000fe20003800000 */
[----:B------:R-:W-:-:S04]  /*0980*/  UIADD3 UR10, UPT, UPT, -UR4, 0x100000, URZ ;  /* 0x00100000040a7890 */ /* 0x000fc8000fffe1ff */
[----:B------:R-:W-:Y:S02]  /*0990*/  USHF.L.U32 UR11, UR10, 0xb, URZ ;  /* 0x0000000b0a0b7899 */ /* 0x000fe400080006ff */
[----:B------:R-:W-:Y:S02]  /*09a0*/  USHF.L.U32 UR10, UR10, 0x1, URZ ;  /* 0x000000010a0a7899 */ /* 0x000fe400080006ff */
[----:B------:R-:W-:-:S04]  /*09b0*/  UIADD3 UR12, UPT, UPT, -UR9, 0x100000, URZ ;  /* 0x00100000090c7890 */ /* 0x000fc8000fffe1ff */
[----:B------:R-:W-:Y:S02]  /*09c0*/  USHF.L.U32 UR13, UR12, 0xb, URZ ;  /* 0x0000000b0c0d7899 */ /* 0x000fe400080006ff */
[----:B------:R-:W-:Y:S02]  /*09d0*/  USHF.L.U32 UR12, UR12, 0x1, URZ ;  /* 0x000000010c0c7899 */ /* 0x000fe400080006ff */
[----:B-1----:R-:W-:Y:S01]  /*09e0*/  ULEA UR5, UR5, UR7, 0x18 ;  /* 0x0000000705057291 */ /* 0x002fe2000f8ec0ff */
[----:B------:R-:W1:Y:S11]  /*09f0*/  FENCE.VIEW.ASYNC.S ;  /* 0x00000000000073c6 */ /* 0x000e760000000000 */
[----:B-1----:R2:W1:Y:S01]  /*0a00*/  SYNCS.EXCH.64 URZ, [UR5+0x90], UR10 ;  /* 0x0000900a05ff75b2 */ /* 0x0024620008000100 */
[----:B------:R2:W1:Y:S01]  /*0a10*/  SYNCS.EXCH.64 URZ, [UR5+0xa0], UR12 ;  /* 0x0000a00c05ff75b2 */ /* 0x0004620008000100 */
[----:B------:R2:W1:Y:S01]  /*0a20*/  SYNCS.EXCH.64 URZ, [UR5+0x98], UR10 ;  /* 0x0000980a05ff75b2 */ /* 0x0004620008000100 */
[----:B------:R2:W1:Y:S02]  /*0a30*/  SYNCS.EXCH.64 URZ, [UR5+0xa8], UR12 ;  /* 0x0000a80c05ff75b2 */ /* 0x0004640008000100 */
[----:B--2---:R-:W-:Y:S01]  /*0a40*/  NOP ;  /* 0x0000000000007918 */ /* 0x004fe20000000000 */
.L_x_12:
        /* <DEDUP_REMOVED lines=22> */
[----:B------:R2:W1:Y:S01]  /*0bb0*/  SYNCS.EXCH.64 URZ, [UR7+0xe0], UR4 ;  /* 0x0000e00407ff75b2 */ /* 0x0004620008000100 */
[----:B------:R2:W1:Y:S01]  /*0bc0*/  SYNCS.EXCH.64 URZ, [UR7+0xc8], UR10 ;  /* 0x0000c80a07ff75b2 */ /* 0x0004620008000100 */
[----:B------:R2:W1:Y:S02]  /*0bd0*/  SYNCS.EXCH.64 URZ, [UR7+0xe8], UR4 ;  /* 0x0000e80407ff75b2 */ /* 0x0004640008000100 */
[----:B--2---:R-:W-:Y:S01]  /*0be0*/  NOP ;  /* 0x0000000000007918 */ /* 0x004fe20000000000 */
.L_x_13:
        /* <DEDUP_REMOVED lines=18> */
.L_x_14:
[----:B-1----:R-:W1:Y:S01]  /*0d10*/  S2UR UR5, SR_CTAID.X ;  /* 0x00000000000579c3 */ /* 0x002e620000002500 */
[----:B------:R-:W-:-:S05]  /*0d20*/  CS2R.32 R59, SR_CgaSize ;  /* 0x00000000003b7805 */ /* 0x000fca0000008a00 */
[----:B------:R-:W-:-:S05]  /*0d30*/  IMAD R59, R59, -0xa0, RZ ;  /* 0xffffff603b3b7824 */ /* 0x000fca00078e02ff */
[----:B------:R-:W-:-:S14]  /*0d40*/  R2UR UR9, R59 ;  /* 0x000000003b0972ca */ /* 0x000fdc00000e0000 */
[----:B------:R-:W2:Y:S01]  /*0d50*/  LDCU UR9, c[0x0][UR9+0x2b0] ;  /* 0x00005600090977ac */ /* 0x000ea20008000800 */
[----:B------:R-:W-:Y:S01]  /*0d60*/  NOP ;  /* 0x0000000000007918 */ /* 0x000fe20000000000 */
[----:B------:R-:W-:-:S05]  /*0d70*/  CS2R.32 R59, SR_CgaSize ;  /* 0x00000000003b7805 */ /* 0x000fca0000008a00 */
[----:B------:R-:W-:-:S05]  /*0d80*/  IMAD R59, R59, -0xa0, RZ ;  /* 0xffffff603b3b7824 */ /* 0x000fca00078e02ff */
[----:B------:R-:W-:-:S14]  /*0d90*/  R2UR UR7, R59 ;  /* 0x000000003b0772ca */ /* 0x000fdc00000e0000 */
[----:B------:R-:W3:Y:S01]  /*0da0*/  LDCU UR7, c[0x0][UR7+0x2b4] ;  /* 0x00005680070777ac */ /* 0x000ee20008000800 */
[----:B------:R-:W4:Y:S08]  /*0db0*/  S2UR UR4, SR_CTAID.Y ;  /* 0x00000000000479c3 */ /* 0x000f300000002600 */
[----:B------:R-:W3:Y:S01]  /*0dc0*/  LDC R10, c[0x0][0xb24] ;  /* 0x0002c900ff0a7b82 */ /* 0x000ee20000000800 */
[----:B-1----:R-:W-:-:S02]  /*0dd0*/  I2FP.F32.U32 R59, UR5 ;  /* 0x00000005003b7c45 */ /* 0x002fc40008201000 */
[----:B------:R-:W-:-:S05]  /*0de0*/  CS2R.32 R3, SR_CgaSize ;  /* 0x0000000000037805 */ /* 0x000fca0000008a00 */
[----:B------:R-:W-:-:S06]  /*0df0*/  IMAD R3, R3, -0xa0, RZ ;  /* 0xffffff6003037824 */ /* 0x000fcc00078e02ff */
[----:B------:R-:W1:Y:S01]  /*0e00*/  LDC R3, c[0x0][R3+0x2a0] ;  /* 0x0000a80003037b82 */ /* 0x000e620000000800 */
[----:B------:R-:W-:Y:S01]  /*0e10*/  MOV R21, UR5 ;  /* 0x0000000500157c02 */ /* 0x000fe20008000f00 */
[----:B--2---:R-:W-:Y:S01]  /*0e20*/  FMUL R59, R59, UR9 ;  /* 0x000000093b3b7c20 */ /* 0x004fe20008400000 */
[----:B----4-:R-:W-:Y:S02]  /*0e30*/  I2FP.F32.U32 R58, UR4 ;  /* 0x00000004003a7c45 */ /* 0x010fe40008201000 */
[----:B------:R-:W-:-:S05]  /*0e40*/  CS2R.32 R2, SR_CgaSize ;  /* 0x0000000000027805 */ /* 0x000fca0000008a00 */
[----:B------:R-:W-:-:S06]  /*0e50*/  IMAD R2, R2, -0xa0, RZ ;  /* 0xffffff6002027824 */ /* 0x000fcc00078e02ff */
[----:B------:R-:W2:Y:S01]  /*0e60*/  LDC R2, c[0x0][R2+0x2a4] ;  /* 0x0000a90002027b82 */ /* 0x000ea20000000800 */
[----:B------:R-:W-:Y:S01]  /*0e70*/  MOV R20, UR4 ;  /* 0x0000000400147c02 */ /* 0x000fe20008000f00 */
[----:B------:R-:W4:Y:S01]  /*0e80*/  F2I.U32.TRUNC.NTZ R59, R59 ;  /* 0x0000003b003b7305 */ /* 0x000f22000020f000 */
[----:B---3--:R-:W-:-:S05]  /*0e90*/  FMUL R58, R58, UR7 ;  /* 0x000000073a3a7c20 */ /* 0x008fca0008400000 */
[----:B------:R-:W-:Y:S01]  /*0ea0*/  BAR.SYNC.DEFER_BLOCKING 0x0 ;  /* 0x0000000000007b1d */ /* 0x000fe20000010000 */
[----:B------:R-:W-:-:S05]  /*0eb0*/  ISETP.GE.AND P0, PT, R10, 0x1, PT ;  /* 0x000000010a00780c */ /* 0x000fca0003f06270 */
[----:B------:R-:W3:Y:S02]  /*0ec0*/  F2I.U32.TRUNC.NTZ R58, R58 ;  /* 0x0000003a003a7305 */ /* 0x000ee4000020f000 */
[----:B------:R-:W2:Y:S01]  /*0ed0*/  S2UR UR36, SR_CTAID.Z ;  /* 0x00000000002479c3 */ /* 0x000ea20000002700 */
[----:B----4-:R-:W-:-:S05]  /*0ee0*/  IADD3 R59, PT, PT, -R59, RZ, RZ ;  /* 0x000000ff3b3b7210 */ /* 0x010fca0007ffe1ff */
[----:B-1----:R-:W-:Y:S01]  /*0ef0*/  IMAD R59, R3, R59, UR5 ;  /* 0x00000005033b7e24 */ /* 0x002fe2000f8e023b */
[----:B---3--:R-:W-:-:S05]  /*0f00*/  IADD3 R58, PT, PT, -R58, RZ, RZ ;  /* 0x000000ff3a3a7210 */ /* 0x008fca0007ffe1ff */
[----:B--2---:R-:W-:Y:S01]  /*0f10*/  IMAD R58, R2, R58, UR4 ;  /* 0x00000004023a7e24 */ /* 0x004fe2000f8e023a */
[----:B------:R-:W-:Y:S06]  /*0f20*/  @!P0 BRA `(.L_x_15) ;  /* 0x0000000000b88947 */ /* 0x000fec0003800000 */
[----:B------:R-:W1:Y:S01]  /*0f30*/  LDC.64 R4, c[0x0][0xb18] ;  /* 0x0002c600ff047b82 */ /* 0x000e620000000a00 */
[----:B------:R-:W-:-:S07]  /*0f40*/  ISETP.NE.AND P0, PT, R10, 0x1, PT ;  /* 0x000000010a00780c */ /* 0x000fce0003f05270 */
[----:B------:R-:W2:Y:S08]  /*0f50*/  LDC R9, c[0x0][0xb0c] ;  /* 0x0002c300ff097b82 */ /* 0x000eb00000000800 */
[----:B------:R-:W3:Y:S08]  /*0f60*/  LDC R12, c[0x0][0x370] ;  /* 0x0000dc00ff0c7b82 */ /* 0x000ef00000000800 */
[----:B------:R-:W4:Y:S01]  /*0f70*/  LDC R11, c[0x0][0x374] ;  /* 0x0000dd00ff0b7b82 */ /* 0x000f220000000800 */
[----:B-1----:R-:W-:-:S07]  /*0f80*/  ISETP.NE.AND P1, PT, R4, 0x1, PT ;  /* 0x000000010400780c */ /* 0x002fce0003f25270 */
[----:B------:R-:W3:Y:S01]  /*0f90*/  LDC.64 R6, c[0x0][0xb10] ;  /* 0x0002c400ff067b82 */ /* 0x000ee20000000a00 */
[----:B--2---:R-:W-:-:S07]  /*0fa0*/  ISETP.NE.AND P2, PT, R9, 0x1, PT ;  /* 0x000000010900780c */ /* 0x004fce0003f45270 */
[----:B------:R-:W1:Y:S08]  /*0fb0*/  LDC R8, c[0x0][0xb20] ;  /* 0x0002c800ff087b82 */ /* 0x000e700000000800 */
[----:B------:R-:W2:Y:S01]  /*0fc0*/  LDC.64 R2, c[0x0][0xb28] ;  /* 0x0002ca00ff027b82 */ /* 0x000ea20000000a00 */
[----:B----4-:R-:W-:-:S04]  /*0fd0*/  IMAD.HI.U32 R13, R11, R5, RZ ;  /* 0x000000050b0d7227 */ /* 0x010fc800078e00ff */
[----:B------:R-:W-:-:S04]  /*0fe0*/  IMAD.HI.U32 R5, R20, R5, RZ ;  /* 0x0000000514057227 */ /* 0x000fc800078e00ff */
[----:B---3--:R-:W-:-:S05]  /*0ff0*/  IMAD.HI.U32 R14, R12, R6, RZ ;  /* 0x000000060c0e7227 */ /* 0x008fca00078e00ff */
[-C--:B------:R-:W-:Y:S01]  /*1000*/  @P2 SHF.R.U32.HI R12, RZ, R7.reuse, R14 ;  /* 0x00000007ff0c2219 */ /* 0x080fe2000001160e */
[----:B------:R-:W-:Y:S01]  /*1010*/  IMAD.HI.U32 R14, R21, R6, RZ ;  /* 0x00000006150e7227 */ /* 0x000fe200078e00ff */
[-C--:B-1----:R-:W-:Y:S02]  /*1020*/  @P1 SHF.R.U32.HI R11, RZ, R8.reuse, R13 ;  /* 0x00000008ff0b1219 */ /* 0x082fe4000001160d */
[----:B------:R-:W-:Y:S02]  /*1030*/  SHF.R.U32.HI R5, RZ, R8, R5 ;  /* 0x00000008ff057219 */ /* 0x000fe40000011605 */
[----:B------:R-:W-:Y:S02]  /*1040*/  SHF.R.U32.HI R14, RZ, R7, R14 ;  /* 0x00000007ff0e7219 */ /* 0x000fe4000001160e */
[----:B------:R-:W-:Y:S01]  /*1050*/  SEL R5, R20, R5, !P1 ;  /* 0x0000000514057207 */ /* 0x000fe20004800000 */
[----:B--2---:R-:W-:Y:S01]  /*1060*/  IMAD.HI.U32 R13, R11, R2, RZ ;  /* 0x000000020b0d7227 */ /* 0x004fe200078e00ff */
[----:B------:R-:W-:-:S03]  /*1070*/  SEL R14, R21, R14, !P2 ;  /* 0x0000000e150e7207 */ /* 0x000fc60005000000 */
[----:B------:R-:W-:Y:S01]  /*1080*/  IMAD.HI.U32 R6, R12, R2, RZ ;  /* 0x000000020c067227 */ /* 0x000fe200078e00ff */
[----:B------:R-:W-:-:S04]  /*1090*/  @P0 SHF.R.U32.HI R11, RZ, R3, R13 ;  /* 0x00000003ff0b0219 */ /* 0x000fc8000001160d */
[----:B------:R-:W-:Y:S01]  /*10a0*/  @P0 SHF.R.U32.HI R12, RZ, R3, R6 ;  /* 0x00000003ff0c0219 */ /* 0x000fe20000011606 */
[----:B------:R-:W-:-:S04]  /*10b0*/  IMAD R11, R11, R10, RZ ;  /* 0x0000000a0b0b7224 */ /* 0x000fc800078e02ff */
[----:B------:R-:W-:Y:S01]  /*10c0*/  IMAD R6, R12, R10, RZ ;  /* 0x0000000a0c067224 */ /* 0x000fe200078e02ff */
[----:B------:R-:W-:-:S04]  /*10d0*/  ISETP.GE.AND P1, PT, R5, R11, PT ;  /* 0x0000000b0500720c */ /* 0x000fc80003f26270 */
[----:B------:R-:W-:Y:S01]  /*10e0*/  ISETP.GE.OR P1, PT, R14, R6, P1 ;  /* 0x000000060e00720c */ /* 0x000fe20000f26670 */
[----:B------:R-:W-:-:S05]  /*10f0*/  IMAD.HI.U32 R6, R5, R2, RZ ;  /* 0x0000000205067227 */ /* 0x000fca00078e00ff */
[----:B------:R-:W-:-:S04]  /*1100*/  SHF.R.U32.HI R6, RZ, R3, R6 ;  /* 0x00000003ff067219 */ /* 0x000fc80000011606 */
[----:B------:R-:W-:-:S03]  /*1110*/  SEL R6, R5, R6, !P0 ;  /* 0x0000000605067207 */ /* 0x000fc60004000000 */
[----:B------:R-:W-:Y:S01]  /*1120*/  @!P1 IMAD.HI.U32 R7, R14, R2, RZ ;  /* 0x000000020e079227 */ /* 0x000fe200078e00ff */
[----:B------:R-:W-:-:S04]  /*1130*/  IADD3 R2, PT, PT, -R6, RZ, RZ ;  /* 0x000000ff06027210 */ /* 0x000fc80007ffe1ff */
[----:B------:R-:W-:Y:S01]  /*1140*/  @!P1 SHF.R.U32.HI R3, RZ, R3, R7 ;  /* 0x00000003ff039219 */ /* 0x000fe20000011607 */
[----:B------:R-:W-:Y:S01]  /*1150*/  IMAD R2, R10, R2, R5 ;  /* 0x000000020a027224 */ /* 0x000fe200078e0205 */
[----:B------:R-:W-:Y:S02]  /*1160*/  IADD3 R7, PT, PT, -R5, RZ, RZ ;  /* 0x000000ff05077210 */ /* 0x000fe40007ffe1ff */
[----:B------:R-:W-:-:S03]  /*1170*/  @!P1 SEL R3, R14, R3, !P0 ;  /* 0x000000030e039207 */ /* 0x000fc60004000000 */
[----:B------:R-:W-:Y:S02]  /*1180*/  IMAD R7, R4, R7, R20 ;  /* 0x0000000704077224 */ /* 0x000fe400078e0214 */
[--C-:B------:R-:W-:Y:S02]  /*1190*/  @!P1 IMAD.IADD R6, R6, 0x1, -R3.reuse ;  /* 0x0000000106069824 */ /* 0x100fe400078e0a03 */
[----:B------:R-:W-:Y:S01]  /*11a0*/  @!P1 IMAD R3, R2, R12, R3 ;  /* 0x0000000c02039224 */ /* 0x000fe200078e0203 */
[----:B------:R-:W-:Y:S01]  /*11b0*/  IADD3 R2, PT, PT, -R14, RZ, RZ ;  /* 0x000000ff0e027210 */ /* 0x000fe20007ffe1ff */
[----:B------:R-:W-:Y:S02]  /*11c0*/  @!P1 IMAD R5, R6, R10, R14 ;  /* 0x0000000a06059224 */ /* 0x000fe400078e020e */
[----:B------:R-:W-:Y:S02]  /*11d0*/  @!P1 IMAD.MOV.U32 R14, RZ, RZ, R3 ;  /* 0x000000ffff0e9224 */ /* 0x000fe400078e0003 */
[----:B------:R-:W-:-:S02]  /*11e0*/  IMAD R2, R9, R2, R21 ;  /* 0x0000000209027224 */ /* 0x000fc400078e0215 */
[----:B------:R-:W-:Y:S02]  /*11f0*/  IMAD R20, R5, R4, R7 ;  /* 0x0000000405147224 */ /* 0x000fe400078e0207 */
[----:B------:R-:W-:Y:S02]  /*1200*/  IMAD R21, R14, R9, R2 ;  /* 0x000000090e157224 */ /* 0x000fe400078e0202 */
.L_x_15:
[----:B------:R-:W1:Y:S01]  /*1210*/  LDCU UR4, c[0x0][0xb30] ;  /* 0x00016600ff0477ac */ /* 0x000e620008000800 */
[----:B------:R-:W2:Y:S08]  /*1220*/  S2UR UR37, SR_CgaCtaId ;  /* 0x00000000002579c3 */ /* 0x000eb00000008800 */
[----:B------:R-:W3:Y:S01]  /*1230*/  LDC R26, c[0x0][0xb24] ;  /* 0x0002c900ff1a7b82 */ /* 0x000ee20000000800 */
[----:B-1----:R-:W-:-:S09]  /*1240*/  UISETP.NE.AND UP1, UPT, UR4, 0x1, UPT ;  /* 0x000000010400788c */ /* 0x002fd2000bf25270 */
[----:B--2---:R-:W-:Y:S05]  /*1250*/  BRA.U UP1, `(.L_x_16) ;  /* 0x0000000101407547 */ /* 0x004fea000b800000 */
[----:B------:R-:W1:Y:S08]  /*1260*/  LDC.64 R4, c[0x0][0xb10] ;  /* 0x0002c400ff047b82 */ /* 0x000e700000000a00 */
[----:B------:R-:W2:Y:S08]  /*1270*/  LDC.64 R2, c[0x0][0xb18] ;  /* 0x0002c600ff027b82 */ /* 0x000eb00000000a00 */
[----:B------:R-:W4:Y:S08]  /*1280*/  LDC R6, c[0x0][0xb20] ;  /* 0x0002c800ff067b82 */ /* 0x000f300000000800 */
[----:B------:R-:W3:Y:S01]  /*1290*/  LDC R7, c[0x0][0xb0c] ;  /* 0x0002c300ff077b82 */ /* 0x000ee20000000800 */
[----:B-1----:R-:W-:-:S05]  /*12a0*/  IMAD.HI.U32 R4, R21, R4, RZ ;  /* 0x0000000415047227 */ /* 0x002fca00078e00ff */
[----:B------:R-:W-:Y:S01]  /*12b0*/  SHF.R.U32.HI R4, RZ, R5, R4 ;  /* 0x00000005ff047219 */ /* 0x000fe20000011604 */
[----:B--2---:R-:W-:Y:S01]  /*12c0*/  IMAD.HI.U32 R3, R20, R3, RZ ;  /* 0x0000000314037227 */ /* 0x004fe200078e00ff */
[----:B------:R-:W-:-:S04]  /*12d0*/  ISETP.NE.AND P0, PT, R2, 0x1, PT ;  /* 0x000000010200780c */ /* 0x000fc80003f05270 */
[----:B----4-:R-:W-:-:S04]  /*12e0*/  SHF.R.U32.HI R3, RZ, R6, R3 ;  /* 0x00000006ff037219 */ /* 0x010fc80000011603 */
[----:B------:R-:W-:Y:S02]  /*12f0*/  SEL R3, R20, R3, !P0 ;  /* 0x0000000314037207 */ /* 0x000fe40004000000 */
[----:B---3--:R-:W-:-:S04]  /*1300*/  ISETP.NE.AND P1, PT, R7, 0x1, PT ;  /* 0x000000010700780c */ /* 0x008fc80003f25270 */
[----:B------:R-:W-:-:S05]  /*1310*/  SEL R4, R21, R4, !P1 ;  /* 0x0000000415047207 */ /* 0x000fca0004800000 */
[----:B------:R-:W-:Y:S02]  /*1320*/  IMAD.IADD R5, R3, 0x1, -R4 ;  /* 0x0000000103057824 */ /* 0x000fe400078e0a04 */
[----:B------:R-:W-:Y:S02]  /*1330*/  IMAD.IADD R3, R4, 0x1, -R3 ;  /* 0x0000000104037824 */ /* 0x000fe400078e0a03 */
[----:B------:R-:W-:Y:S02]  /*1340*/  IMAD R21, R5, R7, R21 ;  /* 0x0000000705157224 */ /* 0x000fe400078e0215 */
[----:B------:R-:W-:-:S07]  /*1350*/  IMAD R20, R3, R2, R20 ;  /* 0x0000000203147224 */ /* 0x000fce00078e0214 */
.L_x_16:
[----:B------:R-:W-:Y:S01]  /*1360*/  BAR.SYNC.DEFER_BLOCKING 0x0 ;  /* 0x0000000000007b1d */ /* 0x000fe20000010000 */
[----:B------:R-:W-:Y:S01]  /*1370*/  UISETP.NE.AND UP1, UPT, UR8, 0x2, UPT ;  /* 0x000000020800788c */ /* 0x000fe2000bf25270 */
[----:B------:R-:W-:Y:S02]  /*1380*/  ISETP.NE.OR P5, PT, R0, 0x2, !P5 ;  /* 0x000000020000780c */ /* 0x000fe40006fa5670 */
[----:B------:R-:W-:-:S06]  /*1390*/  LOP3.LUT R2, R70, 0x1f, RZ, 0xc0, !PT ;  /* 0x0000001f46027812 */ /* 0x000fcc00078ec0ff */
[----:B------:R-:W-:Y:S05]  /*13a0*/  BRA.U UP1, `(.L_x_17) ;  /* 0x0000001101787547 */ /* 0x000fea000b800000 */
[----:B------:R-:W1:Y:S01]  /*13b0*/  LDCU UR13, c[0x0][0x38c] ;  /* 0x00007180ff0d77ac */ /* 0x000e620008000800 */
[----:B------:R-:W2:Y:S01]  /*13c0*/  LDC R8, c[0x0][0x370] ;  /* 0x0000dc00ff087b82 */ /* 0x000ea20000000800 */
[----:B------:R-:W-:Y:S01]  /*13d0*/  PLOP3.LUT P1, PT, PT, PT, UP2, 0x80, 0x8 ;  /* 0x000000000008781c */ /* 0x000fe20003f2f028 */
[----:B------:R-:W-:Y:S01]  /*13e0*/  IMAD.MOV.U32 R15, RZ, RZ, 0x1 ;  /* 0x00000001ff0f7424 */ /* 0x000fe200078e00ff */
[----:B------:R-:W-:Y:S01]  /*13f0*/  ISETP.EQ.OR P4, PT, R2, RZ, P5 ;  /* 0x000000ff0200720c */ /* 0x000fe20002f82670 */
[----:B------:R-:W-:Y:S01]  /*1400*/  IMAD.MOV.U32 R14, RZ, RZ, RZ ;  /* 0x000000ffff0e7224 */ /* 0x000fe200078e00ff */
[----:B------:R-:W-:Y:S02]  /*1410*/  PLOP3.LUT P1, PT, P1, PT, PT, 0x8, 0x80 ;  /* 0x000000000080781c */ /* 0x000fe40000f2e170 */
[----:B------:R-:W-:Y:S01]  /*1420*/  CS2R R12, SRZ ;  /* 0x00000000000c7805 */ /* 0x000fe2000001ff00 */
[----:B------:R-:W-:Y:S01]  /*1430*/  IMAD.MOV.U32 R11, RZ, RZ, 0x1 ;  /* 0x00000001ff0b7424 */ /* 0x000fe200078e00ff */
[----:B------:R-:W4:Y:S01]  /*1440*/  LDC R0, c[0x0][0x374] ;  /* 0x0000dd00ff007b82 */ /* 0x000f220000000800 */
[----:B------:R-:W2:Y:S01]  /*1450*/  LDCU.64 UR22, c[0x0][0x348] ;  /* 0x00006900ff1677ac */ /* 0x000ea20008000a00 */
[----:B------:R-:W-:Y:S01]  /*1460*/  UMOV UR6, URZ ;  /* 0x000000ff00067c82 */ /* 0x000fe20008000000 */
[----:B-1----:R-:W-:-:S04]  /*1470*/  UIADD3 UR5, UPT, UPT, UR13, 0x3f, URZ ;  /* 0x0000003f0d057890 */ /* 0x002fc8000fffe0ff */
[----:B------:R-:W-:-:S04]  /*1480*/  USHF.R.S32.HI UR4, URZ, 0x1f, UR5 ;  /* 0x0000001fff047899 */ /* 0x000fc80008011405 */
[----:B------:R-:W-:-:S04]  /*1490*/  ULEA.HI UR4, UR4, UR5, URZ, 0x6 ;  /* 0x0000000504047291 */ /* 0x000fc8000f8f30ff */
[----:B------:R-:W-:Y:S02]  /*14a0*/  USHF.R.S32.HI UR15, URZ, 0x6, UR4 ;  /* 0x00000006ff0f7899 */ /* 0x000fe40008011404 */
[----:B------:R-:W-:Y:S02]  /*14b0*/  UIADD3 UR4, UPT, UPT, UR13, -0x1, URZ ;  /* 0xffffffff0d047890 */ /* 0x000fe4000fffe0ff */
[----:B------:R-:W-:Y:S02]  /*14c0*/  UISETP.LT.U32.AND UP0, UPT, UR15, 0x5, UPT ;  /* 0x000000050f00788c */ /* 0x000fe4000bf01070 */
[----:B------:R-:W-:Y:S02]  /*14d0*/  UISETP.GE.U32.AND UP1, UPT, UR4, -0x7f, UPT ;  /* 0xffffff810400788c */ /* 0x000fe4000bf26070 */
[----:B------:R-:W-:Y:S02]  /*14e0*/  USEL UR14, UR15, 0x5, UP0 ;  /* 0x000000050f0e7887 */ /* 0x000fe40008000000 */
[----:B------:R-:W-:-:S02]  /*14f0*/  UIADD3 UR13, UPT, UPT, UR13, 0x7e, URZ ;  /* 0x0000007e0d0d7890 */ /* 0x000fc4000fffe0ff */
[----:B------:R-:W-:Y:S02]  /*1500*/  UIADD3 UR5, UPT, UPT, UR14, -0x1, URZ ;  /* 0xffffffff0e057890 */ /* 0x000fe4000fffe0ff */
[----:B------:R-:W-:-:S03]  /*1510*/  UIADD3 UR7, UPT, UPT, UR15, -UR14, URZ ;  /* 0x8000000e0f077290 */ /* 0x000fc6000fffe0ff */
[----:B------:R-:W-:-:S04]  /*1520*/  @UP1 UIADD3 UR5, UPT, UPT, UR14, URZ, URZ ;  /* 0x000000ff0e051290 */ /* 0x000fc8000fffe0ff */
[----:B--2---:R-:W-:-:S12]  /*1530*/  UIADD3 UR5, UPT, UPT, UR5, 0x1, URZ ;  /* 0x0000000105057890 */ /* 0x004fd8000fffe0ff */
.L_x_35:
[----:B------:R-:W-:Y:S01]  /*1540*/  UISETP.NE.AND UP0, UPT, UR37, URZ, UPT ;  /* 0x000000ff2500728c */ /* 0x000fe2000bf05270 */
[----:B------:R-:W1:Y:S08]  /*1550*/  S2UR UR37, SR_CgaCtaId ;  /* 0x00000000002579c3 */ /* 0x000e700000008800 */
[----:B------:R-:W-:Y:S05]  /*1560*/  BRA.U UP0, `(.L_x_18) ;  /* 0x0000000100347547 */ /* 0x000fea000b800000 */
[----:B------:R-:W2:Y:S01]  /*1570*/  S2R R2, SR_CgaCtaId ;  /* 0x0000000000027919 */ /* 0x000ea20000008800 */
[----:B------:R-:W-:-:S04]  /*1580*/  MOV R3, 0x400 ;  /* 0x0000040000037802 */ /* 0x000fc80000000f00 */
[----:B--2---:R-:W-:Y:S02]  /*1590*/  LEA R2, R2, R3, 0x18 ;  /* 0x0000000302027211 */ /* 0x004fe400078ec0ff */
[----:B------:R-:W-:-:S03]  /*15a0*/  SHF.L.U32 R3, R11, 0x1f, RZ ;  /* 0x0000001f0b037819 */ /* 0x000fc600000006ff */
[----:B------:R-:W-:-:S04]  /*15b0*/  IMAD R2, R12, 0x8, R2 ;  /* 0x000000080c027824 */ /* 0x000fc800078e0202 */
[----:B------:R-:W2:Y:S02]  /*15c0*/  SYNCS.PHASECHK.TRANS64.TRYWAIT P0, [R2+URZ+0x100], R3 ;  /* 0x00010003020075a7 */ /* 0x000ea400080011ff */
[----:B--2---:R-:W-:Y:S05]  /*15d0*/  @!P0 BRA `(.L_x_19) ;  /* 0x00000058000c8947 */ /* 0x004fea0003800000 */
.L_x_116:
[----:B------:R-:W-:Y:S01]  /*15e0*/  VIADD R12, R12, 0x1 ;  /* 0x000000010c0c7836 */ /* 0x000fe20000000000 */
[----:B------:R2:W-:Y:S04]  /*15f0*/  SYNCS.ARRIVE.TRANS64.A1T0 RZ, [R2+URZ+0xf0], RZ ;  /* 0x0000f0ff02ff79a7 */ /* 0x0005e800081000ff */
[----:B------:R-:W-:-:S04]  /*1600*/  ISETP.NE.AND P0, PT, R12, 0x2, PT ;  /* 0x000000020c00780c */ /* 0x000fc80003f05270 */
[----:B------:R-:W-:Y:S02]  /*1610*/  SEL R12, R12, RZ, P0 ;  /* 0x000000ff0c0c7207 */ /* 0x000fe40000000000 */
[----:B--2---:R-:W-:-:S04]  /*1620*/  SEL R2, RZ, 0x1, P0 ;  /* 0x00000001ff027807 */ /* 0x004fc80000000000 */
[----:B------:R-:W-:-:S07]  /*1630*/  LOP3.LUT R11, R11, R2, RZ, 0x3c, !PT ;  /* 0x000000020b0b7212 */ /* 0x000fce00078e3cff */
.L_x_18:
[----:B------:R-:W-:Y:S01]  /*1640*/  UMOV UR4, 0x400 ;  /* 0x0000040000047882 */ /* 0x000fe20000000000 */
[----:B------:R-:W-:Y:S01]  /*1650*/  SHF.L.U32 R2, R15, 0x1f, RZ ;  /* 0x0000001f0f027819 */ /* 0x000fe200000006ff */
[----:B-1----:R-:W-:Y:S01]  /*1660*/  ULEA UR4, UR37, UR4, 0x18 ;  /* 0x0000000425047291 */ /* 0x002fe2000f8ec0ff */
[----:B------:R-:W-:Y:S01]  /*1670*/  R2UR UR35, R21 ;  /* 0x00000000152372ca */ /* 0x000fe200000e0000 */
[----:B------:R-:W-:Y:S01]  /*1680*/  UISETP.GE.U32.AND UP0, UPT, UR13, 0x7f, UPT ;  /* 0x0000007f0d00788c */ /* 0x000fe2000bf06070 */
[----:B------:R-:W-:Y:S01]  /*1690*/  R2UR UR11, R20 ;  /* 0x00000000140b72ca */ /* 0x000fe200000e0000 */
[----:B------:R-:W-:Y:S01]  /*16a0*/  ULEA UR8, UR6, UR4, 0x3 ;  /* 0x0000000406087291 */ /* 0x000fe2000f8e18ff */
[----:B------:R-:W-:-:S08]  /*16b0*/  UMOV UR24, URZ ;  /* 0x000000ff00187c82 */ /* 0x000fd00008000000 */
[----:B------:R1:W2:Y:S01]  /*16c0*/  SYNCS.PHASECHK.TRANS64.TRYWAIT P0, [UR8+0x28], R2 ;  /* 0x00002802ff0075a7 */ /* 0x0002a20008001108 */
[----:B------:R-:W-:Y:S02]  /*16d0*/  USHF.L.U32 UR35, UR35, 0x6, URZ ;  /* 0x0000000623237899 */ /* 0x000fe400080006ff */
[----:B------:R-:W-:Y:S01]  /*16e0*/  USHF.L.U32 UR11, UR11, 0x6, URZ ;  /* 0x000000060b0b7899 */ /* 0x000fe200080006ff */
[----:B------:R-:W-:Y:S11]  /*16f0*/  BRA.U !UP0, `(.L_x_20) ;  /* 0x0000000108a47547 */ /* 0x000ff6000b800000 */
[----:B------:R-:W-:Y:S01]  /*1700*/  UMOV UR16, URZ ;  /* 0x000000ff00107c82 */ /* 0x000fe20008000000 */
[----:B------:R-:W-:-:S05]  /*1710*/  UMOV UR17, UR6 ;  /* 0x0000000600117c82 */ /* 0x000fca0008000000 */
.L_x_25:
[----:B-1----:R-:W-:Y:S01]  /*1720*/  ULEA UR33, UR17, UR4, 0x3 ;  /* 0x0000000411217291 */ /* 0x002fe2000f8e18ff */
[----:B--2---:R-:W-:Y:S01]  /*1730*/  @!P5 MOV R3, 0x4000 ;  /* 0x000040000003d802 */ /* 0x004fe20000000f00 */
[----:B--2---:R-:W-:Y:S10]  /*1740*/  @P0 BRA `(.L_x_21) ;  /* 0x00000000000c0947 */ /* 0x004ff40003800000 */
[----:B------:R-:W-:-:S04]  /*1750*/  SHF.L.U32 R4, R15, 0x1f, RZ ;  /* 0x0000001f0f047819 */ /* 0x000fc800000006ff */
[----:B------:R-:W2:Y:S02]  /*1760*/  SYNCS.PHASECHK.TRANS64.TRYWAIT P0, [UR33+0x28], R4 ;  /* 0x00002804ff0075a7 */ /* 0x000ea40008001121 */
[----:B--2---:R-:W-:Y:S05]  /*1770*/  @!P0 BRA `(.L_x_22) ;  /* 0x0000005400b88947 */ /* 0x004fea0003800000 */
.L_x_21:
[----:B------:R2:W-:Y:S01]  /*1780*/  @!P5 SYNCS.ARRIVE.TRANS64 RZ, [UR33], R3 ;  /* 0x00000003ffffd9a7 */ /* 0x0005e20008000021 */
[----:B------:R-:W-:Y:S04]  /*1790*/  BSSY.RECONVERGENT B0, `(.L_x_23) ;  /* 0x0000003000007945 */ /* 0x000fe80003800200 */
[----:B------:R-:W-:Y:S05]  /*17a0*/  @P4 BRA `(.L_x_24) ;  /* 0x0000000000044947 */ /* 0x000fea0003800000 */
[----:B------:R-:W-:Y:S05]  /*17b0*/  BPT.TRAP 0x1 ;  /* 0x000000040000795c */ /* 0x000fea0000300000 */
.L_x_24:
[----:B------:R-:W-:Y:S05]  /*17c0*/  BSYNC.RECONVERGENT B0 ;  /* 0x0000000000007941 */ /* 0x000fea0003800200 */
.L_x_23:
[----:B------:R-:W-:Y:S02]  /*17d0*/  UIADD3 UR6, UPT, UPT, UR17, 0x1, URZ ;  /* 0x0000000111067890 */ /* 0x000fe4000fffe0ff */
[----:B------:R-:W-:Y:S02]  /*17e0*/  UIADD3 UR26, UP1, UPT, UR22, 0x80, URZ ;  /* 0x00000080161a7890 */ /* 0x000fe4000ff3e0ff */
[----:B------:R-:W-:Y:S02]  /*17f0*/  UISETP.NE.AND UP0, UPT, UR6, 0x5, UPT ;  /* 0x000000050600788c */ /* 0x000fe4000bf05270 */
[----:B------:R-:W-:Y:S02]  /*1800*/  USHF.L.U32 UR34, UR16, 0x6, URZ ;  /* 0x0000000610227899 */ /* 0x000fe400080006ff */
[----:B------:R-:W-:Y:S02]  /*1810*/  USEL UR9, URZ, 0x1, UP0 ;  /* 0x00000001ff097887 */ /* 0x000fe40008000000 */
[----:B------:R-:W-:-:S02]  /*1820*/  USEL UR6, UR6, URZ, UP0 ;  /* 0x000000ff06067287 */ /* 0x000fc40008000000 */
[----:B------:R-:W-:Y:S02]  /*1830*/  UIADD3 UR20, UP0, UPT, UR22, 0x180, URZ ;  /* 0x0000018016147890 */ /* 0x000fe4000ff1e0ff */
[----:B------:R-:W-:Y:S01]  /*1840*/  ULEA UR8, UR6, UR4, 0x3 ;  /* 0x0000000406087291 */ /* 0x000fe2000f8e18ff */
[----:B------:R-:W-:Y:S01]  /*1850*/  LOP3.LUT R15, R15, UR9, RZ, 0x3c, !PT ;  /* 0x000000090f0f7c12 */ /* 0x000fe2000f8e3cff */
[----:B------:R-:W-:Y:S02]  /*1860*/  UIADD3.X UR27, UPT, UPT, URZ, UR23, URZ, UP1, !UPT ;  /* 0x00000017ff1b7290 */ /* 0x000fe40008ffe4ff */
[----:B------:R-:W-:Y:S01]  /*1870*/  UIADD3.X UR21, UPT, UPT, URZ, UR23, URZ, UP0, !UPT ;  /* 0x00000017ff157290 */ /* 0x000fe200087fe4ff */
[----:B-1----:R-:W-:Y:S01]  /*1880*/  SHF.L.U32 R2, R15, 0x1f, RZ ;  /* 0x0000001f0f027819 */ /* 0x002fe200000006ff */
[----:B------:R-:W-:Y:S01]  /*1890*/  UMOV UR18, 0x0 ;  /* 0x0000000000127882 */ /* 0x000fe20000000000 */
[----:B------:R-:W-:Y:S01]  /*18a0*/  UMOV UR19, 0x10000000 ;  /* 0x1000000000137882 */ /* 0x000fe20000000000 */
[----:B------:R-:W-:Y:S01]  /*18b0*/  UMOV UR12, UR36 ;  /* 0x00000024000c7c82 */ /* 0x000fe20008000000 */
[----:B------:R1:W1:Y:S01]  /*18c0*/  SYNCS.PHASECHK.TRANS64.TRYWAIT P0, [UR8+0x28], R2 ;  /* 0x00002802ff0075a7 */ /* 0x0002620008001108 */
[----:B------:R-:W-:Y:S01]  /*18d0*/  ULEA UR8, UR17, UR4, 0xd ;  /* 0x0000000411087291 */ /* 0x000fe2000f8e68ff */
[----:B------:R-:W-:Y:S01]  /*18e0*/  UMOV UR9, UR33 ;  /* 0x0000002100097c82 */ /* 0x000fe20008000000 */
[----:B------:R-:W-:-:S02]  /*18f0*/  UMOV UR10, UR34 ;  /* 0x00000022000a7c82 */ /* 0x000fc40008000000 */
[----:B------:R-:W-:Y:S02]  /*1900*/  UIADD3 UR32, UPT, UPT, UR8, 0x3400, URZ ;  /* 0x0000340008207890 */ /* 0x000fe4000fffe0ff */
[----:B------:R-:W-:Y:S02]  /*1910*/  UIADD3 UR8, UPT, UPT, UR8, 0xd400, URZ ;  /* 0x0000d40008087890 */ /* 0x000fe4000fffe0ff */
[----:B------:R-:W-:Y:S01]  /*1920*/  UIADD3 UR16, UPT, UPT, UR16, 0x1, URZ ;  /* 0x0000000110107890 */ /* 0x000fe2000fffe0ff */
[----:B------:R-:W-:Y:S01]  /*1930*/  UMOV UR24, UR5 ;  /* 0x0000000500187c82 */ /* 0x000fe20008000000 */
[----:B------:R-:W-:Y:S02]  /*1940*/  UMOV UR17, UR6 ;  /* 0x0000000600117c82 */ /* 0x000fe40008000000 */
[----:B------:R-:W-:Y:S01]  /*1950*/  UISETP.NE.AND UP0, UPT, UR16, UR5, UPT ;  /* 0x000000051000728c */ /* 0x000fe2000bf05270 */
[----:B------:R1:W-:Y:S02]  /*1960*/  UTMALDG.3D [UR32], [UR26], desc[UR18] ;  /* 0x000012201a0075b4 */ /* 0x0003e40008011000 */
[----:B------:R1:W-:Y:S06]  /*1970*/  UTMALDG.3D [UR8], [UR20], desc[UR18] ;  /* 0x00001208140075b4 */ /* 0x0003ec0008011000 */
[----:B------:R-:W-:Y:S05]  /*1980*/  BRA.U UP0, `(.L_x_25) ;  /* 0xfffffffd00647547 */ /* 0x000fea000b83ffff */
.L_x_20:
[----:B-1----:R-:W-:Y:S01]  /*1990*/  ULEA UR8, UR6, UR4, 0x3 ;  /* 0x0000000406087291 */ /* 0x002fe2000f8e18ff */
[----:B------:R-:W-:Y:S01]  /*19a0*/  SHF.L.U32 R2, R15, 0x1f, RZ ;  /* 0x0000001f0f027819 */ /* 0x000fe200000006ff */
[----:B------:R-:W-:Y:S01]  /*19b0*/  @!P1 SYNCS.ARRIVE.TRANS64.A1T0 RZ, [UR4+0x88], RZ ;  /* 0x000088ffffff99a7 */ /* 0x000fe20008100004 */
[----:B------:R-:W-:-:S06]  /*19c0*/  UISETP.GT.AND UP0, UPT, UR15, UR14, UPT ;  /* 0x0000000e0f00728c */ /* 0x000fcc000bf04270 */
[----:B--2---:R1:W2:Y:S03]  /*19d0*/  SYNCS.PHASECHK.TRANS64.TRYWAIT P0, [UR8+0x28], R2 ;  /* 0x00002802ff0075a7 */ /* 0x0042a60008001108 */
[----:B------:R-:W-:Y:S05]  /*19e0*/  BRA.U !UP0, `(.L_x_26) ;  /* 0x0000000108a87547 */ /* 0x000fea000b800000 */
[----:B------:R-:W-:Y:S01]  /*19f0*/  UIADD3 UR21, UPT, UPT, UR7, UR24, URZ ;  /* 0x0000001807157290 */ /* 0x000fe2000fffe0ff */
[----:B------:R-:W-:-:S11]  /*1a00*/  UMOV UR25, UR6 ;  /* 0x0000000600197c82 */ /* 0x000fd60008000000 */
.L_x_31:
[----:B-1----:R-:W-:Y:S01]  /*1a10*/  ULEA UR17, UR25, UR4, 0x3 ;  /* 0x0000000419117291 */ /* 0x002fe2000f8e18ff */
[----:B--2---:R-:W-:Y:S01]  /*1a20*/  @!P5 MOV R3, 0x4000 ;  /* 0x000040000003d802 */ /* 0x004fe20000000f00 */
[----:B--2---:R-:W-:Y:S10]  /*1a30*/  @P0 BRA `(.L_x_27) ;  /* 0x00000000000c0947 */ /* 0x004ff40003800000 */
[----:B------:R-:W-:-:S04]  /*1a40*/  SHF.L.U32 R4, R15, 0x1f, RZ ;  /* 0x0000001f0f047819 */ /* 0x000fc800000006ff */
[----:B------:R-:W2:Y:S02]  /*1a50*/  SYNCS.PHASECHK.TRANS64.TRYWAIT P0, [UR17+0x28], R4 ;  /* 0x00002804ff0075a7 */ /* 0x000ea40008001111 */
[----:B--2---:R-:W-:Y:S05]  /*1a60*/  @!P0 BRA `(.L_x_28) ;  /* 0x0000005400148947 */ /* 0x004fea0003800000 */
.L_x_27:
[----:B------:R2:W-:Y:S01]  /*1a70*/  @!P5 SYNCS.ARRIVE.TRANS64 RZ, [UR17], R3 ;  /* 0x00000003ffffd9a7 */ /* 0x0005e20008000011 */
[----:B------:R-:W-:Y:S04]  /*1a80*/  BSSY.RECONVERGENT B0, `(.L_x_29) ;  /* 0x0000003000007945 */ /* 0x000fe80003800200 */
[----:B------:R-:W-:Y:S05]  /*1a90*/  @P4 BRA `(.L_x_30) ;  /* 0x0000000000044947 */ /* 0x000fea0003800000 */
[----:B------:R-:W-:Y:S05]  /*1aa0*/  BPT.TRAP 0x1 ;  /* 0x000000040000795c */ /* 0x000fea0000300000 */
.L_x_30:
[----:B------:R-:W-:Y:S05]  /*1ab0*/  BSYNC.RECONVERGENT B0 ;  /* 0x0000000000007941 */ /* 0x000fea0003800200 */
.L_x_29:
        /* <DEDUP_REMOVED lines=20> */
[----:B------:R-:W-:Y:S01]  /*1c00*/  UIADD3 UR8, UPT, UPT, UR8, 0xd400, URZ ;  /* 0x0000d40008087890 */ /* 0x000fe2000fffe0ff */
[----:B------:R-:W-:Y:S01]  /*1c10*/  UMOV UR9, UR17 ;  /* 0x0000001100097c82 */ /* 0x000fe20008000000 */
[----:B------:R-:W-:Y:S01]  /*1c20*/  UMOV UR10, UR18 ;  /* 0x00000012000a7c82 */ /* 0x000fe20008000000 */
[----:B------:R-:W-:Y:S01]  /*1c30*/  UIADD3 UR24, UPT, UPT, UR24, 0x1, URZ ;  /* 0x0000000118187890 */ /* 0x000fe2000fffe0ff */
[----:B------:R-:W-:-:S03]  /*1c40*/  UMOV UR25, UR6 ;  /* 0x0000000600197c82 */ /* 0x000fc60008000000 */
[----:B------:R1:W-:Y:S01]  /*1c50*/  UTMALDG.3D [UR16], [UR30], desc[UR26] ;  /* 0x00001a101e0075b4 */ /* 0x0003e20008011000 */
[----:B------:R-:W-:Y:S01]  /*1c60*/  UISETP.NE.AND UP0, UPT, UR24, UR21, UPT ;  /* 0x000000151800728c */ /* 0x000fe2000bf05270 */
[----:B------:R1:W-:Y:S08]  /*1c70*/  UTMALDG.3D [UR8], [UR28], desc[UR26] ;  /* 0x00001a081c0075b4 */ /* 0x0003f00008011000 */
[----:B------:R-:W-:Y:S05]  /*1c80*/  BRA.U UP0, `(.L_x_31) ;  /* 0xfffffffd00607547 */ /* 0x000fea000b83ffff */
.L_x_26:
[C---:B-1----:R-:W-:Y:S01]  /*1c90*/  LEA R2, R14.reuse, UR4, 0x3 ;  /* 0x000000040e027c11 */ /* 0x042fe2000f8e18ff */
[----:B------:R-:W-:Y:S01]  /*1ca0*/  NOP ;  /* 0x0000000000007918 */ /* 0x000fe20000000000 */
[----:B--2---:R-:W-:Y:S02]  /*1cb0*/  SHF.L.U32 R3, R13, 0x1f, RZ ;  /* 0x0000001f0d037819 */ /* 0x004fe400000006ff */
[----:B------:R-:W-:Y:S02]  /*1cc0*/  LEA R4, R14, UR4, 0x4 ;  /* 0x000000040e047c11 */ /* 0x000fe4000f8e20ff */
[----:B------:R-:W1:Y:S02]  /*1cd0*/  SYNCS.PHASECHK.TRANS64.TRYWAIT P0, [R2+URZ+0x90], R3 ;  /* 0x00009003020075a7 */ /* 0x000e6400080011ff */
[----:B-1----:R-:W-:Y:S05]  /*1ce0*/  @!P0 BRA `(.L_x_32) ;  /* 0x00000050008c8947 */ /* 0x002fea0003800000 */
.L_x_119:
[----:B------:R-:W2:Y:S01]  /*1cf0*/  LDS.128 R4, [R4+0x120] ;  /* 0x0001200004047984 */ /* 0x000ea20000000c00 */
[----:B---3--:R-:W-:Y:S01]  /*1d00*/  ISETP.GE.AND P0, PT, R26, 0x1, PT ;  /* 0x000000011a00780c */ /* 0x008fe20003f06270 */
[----:B-1----:R-:W-:Y:S01]  /*1d10*/  VIADD R2, R2, 0xa0 ;  /* 0x000000a002027836 */ /* 0x002fe20000000000 */
[----:B------:R-:W-:Y:S01]  /*1d20*/  @!PT LDS RZ, [RZ] ;  /* 0x00000000fffff984 */ /* 0x000fe20000000800 */
[----:B------:R-:W-:Y:S01]  /*1d30*/  @!PT LDS RZ, [RZ] ;  /* 0x00000000fffff984 */ /* 0x000fe20000000800 */
[----:B------:R-:W-:Y:S01]  /*1d40*/  @!PT LDS RZ, [RZ] ;  /* 0x00000000fffff984 */ /* 0x000fe20000000800 */
[----:B------:R-:W-:Y:S01]  /*1d50*/  @!PT LDS RZ, [RZ] ;  /* 0x00000000fffff984 */ /* 0x000fe20000000800 */
[----:B------:R1:W-:Y:S06]  /*1d60*/  MEMBAR.ALL.CTA ;  /* 0x0000000000007992 */ /* 0x0003ec0000008000 */
[----:B-1----:R-:W1:Y:S01]  /*1d70*/  FENCE.VIEW.ASYNC.S ;  /* 0x00000000000073c6 */ /* 0x002e620000000000 */
[----:B------:R-:W-:-:S04]  /*1d80*/  PRMT R2, RZ, 0x654, R2 ;  /* 0x00000654ff027816 */ /* 0x000fc80000000002 */
[----:B-1----:R1:W-:Y:S01]  /*1d90*/  SYNCS.ARRIVE.TRANS64.RED.A1T0 RZ, [R2+URZ], RZ ;  /* 0x000000ff02ff79a7 */ /* 0x0023e200081004ff */
[----:B--2---:R-:W-:-:S13]  /*1da0*/  LOP3.LUT P2, RZ, R6, 0x1, RZ, 0xc0, !PT ;  /* 0x0000000106ff7812 */ /* 0x004fda000784c0ff */
[----:B------:R-:W-:Y:S01]  /*1db0*/  @P2 SHF.R.U32.HI R3, RZ, 0x10, R5 ;  /* 0x00000010ff032819 */ /* 0x000fe20000011605 */
[----:B------:R-:W-:Y:S01]  /*1dc0*/  VOTEU.ANY UP0, P2 ;  /* 0x0000000000ff7886 */ /* 0x000fe20001000100 */
[----:B------:R-:W-:Y:S02]  /*1dd0*/  @P2 MOV R10, R4 ;  /* 0x00000004000a2202 */ /* 0x000fe40000000f00 */
[----:B------:R-:W-:Y:S02]  /*1de0*/  @P2 R2UR.BROADCAST UR8, R3 ;  /* 0x00000000030822ca */ /* 0x000fe400008e0000 */
[----:B------:R-:W-:-:S11]  /*1df0*/  @P2 LOP3.LUT R9, R5, 0xffff, RZ, 0xc0, !PT ;  /* 0x0000ffff05092812 */ /* 0x000fd600078ec0ff */
[----:B------:R-:W-:Y:S01]  /*1e00*/  @UP0 UMOV UR36, UR8 ;  /* 0x0000000800240c82 */ /* 0x000fe20008000000 */
[----:B-1----:R-:W-:Y:S05]  /*1e10*/  @!P0 BRA `(.L_x_33) ;  /* 0x0000000000b88947 */ /* 0x002fea0003800000 */
[----:B------:R-:W4:Y:S01]  /*1e20*/  LDC.64 R4, c[0x0][0xb18] ;  /* 0x0002c600ff047b82 */ /* 0x000f220000000a00 */
[----:B------:R-:W-:-:S07]  /*1e30*/  ISETP.NE.AND P3, PT, R26, 0x1, PT ;  /* 0x000000011a00780c */ /* 0x000fce0003f65270 */
[----:B------:R-:W1:Y:S08]  /*1e40*/  LDC.64 R6, c[0x0][0xb10] ;  /* 0x0002c400ff067b82 */ /* 0x000e700000000a00 */
[----:B------:R-:W2:Y:S08]  /*1e50*/  LDC R16, c[0x0][0xb20] ;  /* 0x0002c800ff107b82 */ /* 0x000eb00000000800 */
[----:B------:R-:W3:Y:S01]  /*1e60*/  LDC R17, c[0x0][0xb0c] ;  /* 0x0002c300ff117b82 */ /* 0x000ee20000000800 */
[----:B----4-:R-:W-:Y:S01]  /*1e70*/  IMAD.HI.U32 R19, R0, R5, RZ ;  /* 0x0000000500137227 */ /* 0x010fe200078e00ff */
[----:B------:R-:W-:-:S03]  /*1e80*/  ISETP.NE.AND P0, PT, R4, 0x1, PT ;  /* 0x000000010400780c */ /* 0x000fc60003f05270 */
[----:B------:R-:W-:-:S03]  /*1e90*/  IMAD.HI.U32 R5, R9, R5, RZ ;  /* 0x0000000509057227 */ /* 0x000fc600078e00ff */
[----:B------:R-:W4:Y:S01]  /*1ea0*/  LDC.64 R2, c[0x0][0xb28] ;  /* 0x0002ca00ff027b82 */ /* 0x000f220000000a00 */
[----:B-1----:R-:W-:-:S04]  /*1eb0*/  IMAD.HI.U32 R20, R8, R6, RZ ;  /* 0x0000000608147227 */ /* 0x002fc800078e00ff */
[----:B------:R-:W-:Y:S01]  /*1ec0*/  IMAD.HI.U32 R21, R10, R6, RZ ;  /* 0x000000060a157227 */ /* 0x000fe200078e00ff */
[----:B------:R-:W-:Y:S02]  /*1ed0*/  SHF.R.U32.HI R20, RZ, R7, R20 ;  /* 0x00000007ff147219 */ /* 0x000fe40000011614 */
[-C--:B--2---:R-:W-:Y:S02]  /*1ee0*/  SHF.R.U32.HI R19, RZ, R16.reuse, R19 ;  /* 0x00000010ff137219 */ /* 0x084fe40000011613 */
[----:B------:R-:W-:Y:S02]  /*1ef0*/  SHF.R.U32.HI R5, RZ, R16, R5 ;  /* 0x00000010ff057219 */ /* 0x000fe40000011605 */
[----:B------:R-:W-:Y:S02]  /*1f00*/  SEL R19, R0, R19, !P0 ;  /* 0x0000001300137207 */ /* 0x000fe40004000000 */
[----:B------:R-:W-:Y:S02]  /*1f10*/  SHF.R.U32.HI R21, RZ, R7, R21 ;  /* 0x00000007ff157219 */ /* 0x000fe40000011615 */
[----:B---3--:R-:W-:-:S02]  /*1f20*/  ISETP.NE.AND P1, PT, R17, 0x1, PT ;  /* 0x000000011100780c */ /* 0x008fc40003f25270 */
[----:B------:R-:W-:Y:S02]  /*1f30*/  SEL R5, R9, R5, !P0 ;  /* 0x0000000509057207 */ /* 0x000fe40004000000 */
[----:B------:R-:W-:Y:S02]  /*1f40*/  SEL R20, R8, R20, !P1 ;  /* 0x0000001408147207 */ /* 0x000fe40004800000 */
[----:B------:R-:W-:Y:S01]  /*1f50*/  SEL R21, R10, R21, !P1 ;  /* 0x000000150a157207 */ /* 0x000fe20004800000 */
[----:B----4-:R-:W-:-:S04]  /*1f60*/  IMAD.HI.U32 R18, R19, R2, RZ ;  /* 0x0000000213127227 */ /* 0x010fc800078e00ff */
        /* <DEDUP_REMOVED lines=10> */
[----:B------:R-:W-:-:S04]  /*2010*/  @!P0 IMAD.HI.U32 R7, R21, R2, RZ ;  /* 0x0000000215078227 */ /* 0x000fc800078e00ff */
[----:B------:R-:W-:Y:S01]  /*2020*/  IMAD.MOV R2, RZ, RZ, -R6 ;  /* 0x000000ffff027224 */ /* 0x000fe200078e0a06 */
[----:B------:R-:W-:Y:S02]  /*2030*/  @!P0 SHF.R.U32.HI R3, RZ, R3, R7 ;  /* 0x00000003ff038219 */ /* 0x000fe40000011607 */
[----:B------:R-:W-:Y:S01]  /*2040*/  IADD3 R7, PT, PT, -R5, RZ, RZ ;  /* 0x000000ff05077210 */ /* 0x000fe20007ffe1ff */
[----:B------:R-:W-:Y:S01]  /*2050*/  IMAD R2, R26, R2, R5 ;  /* 0x000000021a027224 */ /* 0x000fe200078e0205 */
        /* <DEDUP_REMOVED lines=10> */
.L_x_33:
[----:B------:R-:W1:Y:S02]  /*2100*/  LDCU UR8, c[0x0][0xb30] ;  /* 0x00016600ff0877ac */ /* 0x000e640008000800 */
[----:B-1----:R-:W-:-:S09]  /*2110*/  UISETP.NE.AND UP0, UPT, UR8, 0x1, UPT ;  /* 0x000000010800788c */ /* 0x002fd2000bf05270 */
[----:B------:R-:W-:Y:S05]  /*2120*/  BRA.U UP0, `(.L_x_34) ;  /* 0x0000000100407547 */ /* 0x000fea000b800000 */
[----:B------:R-:W1:Y:S08]  /*2130*/  LDC.64 R4, c[0x0][0xb10] ;  /* 0x0002c400ff047b82 */ /* 0x000e700000000a00 */
[----:B------:R-:W2:Y:S08]  /*2140*/  LDC.64 R2, c[0x0][0xb18] ;  /* 0x0002c600ff027b82 */ /* 0x000eb00000000a00 */
[----:B------:R-:W3:Y:S08]  /*2150*/  LDC R6, c[0x0][0xb20] ;  /* 0x0002c800ff067b82 */ /* 0x000ef00000000800 */
[----:B------:R-:W4:Y:S01]  /*2160*/  LDC R7, c[0x0][0xb0c] ;  /* 0x0002c300ff077b82 */ /* 0x000f220000000800 */
[----:B-1----:R-:W-:-:S05]  /*2170*/  IMAD.HI.U32 R4, R10, R4, RZ ;  /* 0x000000040a047227 */ /* 0x002fca00078e00ff */
[----:B------:R-:W-:Y:S01]  /*2180*/  SHF.R.U32.HI R4, RZ, R5, R4 ;  /* 0x00000005ff047219 */ /* 0x000fe20000011604 */
[----:B--2---:R-:W-:Y:S01]  /*2190*/  IMAD.HI.U32 R3, R9, R3, RZ ;  /* 0x0000000309037227 */ /* 0x004fe200078e00ff */
[----:B------:R-:W-:-:S04]  /*21a0*/  ISETP.NE.AND P0, PT, R2, 0x1, PT ;  /* 0x000000010200780c */ /* 0x000fc80003f05270 */
[----:B---3--:R-:W-:-:S04]  /*21b0*/  SHF.R.U32.HI R3, RZ, R6, R3 ;  /* 0x00000006ff037219 */ /* 0x008fc80000011603 */
[----:B------:R-:W-:Y:S02]  /*21c0*/  SEL R3, R9, R3, !P0 ;  /* 0x0000000309037207 */ /* 0x000fe40004000000 */
[----:B----4-:R-:W-:-:S04]  /*21d0*/  ISETP.NE.AND P1, PT, R7, 0x1, PT ;  /* 0x000000010700780c */ /* 0x010fc80003f25270 */
[----:B------:R-:W-:-:S05]  /*21e0*/  SEL R4, R10, R4, !P1 ;  /* 0x000000040a047207 */ /* 0x000fca0004800000 */
[----:B------:R-:W-:Y:S02]  /*21f0*/  IMAD.IADD R5, R3, 0x1, -R4 ;  /* 0x0000000103057824 */ /* 0x000fe400078e0a04 */
[----:B------:R-:W-:Y:S02]  /*2200*/  IMAD.IADD R3, R4, 0x1, -R3 ;  /* 0x0000000104037824 */ /* 0x000fe400078e0a03 */
[----:B------:R-:W-:Y:S02]  /*2210*/  IMAD R10, R5, R7, R10 ;  /* 0x00000007050a7224 */ /* 0x000fe400078e020a */
[----:B------:R-:W-:-:S07]  /*2220*/  IMAD R9, R3, R2, R9 ;  /* 0x0000000203097224 */ /* 0x000fce00078e0209 */
.L_x_34:
[----:B------:R-:W-:Y:S01]  /*2230*/  VIADD R14, R14, 0x1 ;  /* 0x000000010e0e7836 */ /* 0x000fe20000000000 */
[----:B------:R-:W-:Y:S01]  /*2240*/  PLOP3.LUT P1, PT, PT, PT, PT, 0x80, 0x8 ;  /* 0x000000000008781c */ /* 0x000fe20003f2f070 */
[----:B------:R-:W-:Y:S02]  /*2250*/  IMAD.IADD R21, R10, 0x1, R59 ;  /* 0x000000010a157824 */ /* 0x000fe400078e023b */
[----:B------:R-:W-:Y:S01]  /*2260*/  IMAD.IADD R20, R9, 0x1, R58 ;  /* 0x0000000109147824 */ /* 0x000fe200078e023a */
[----:B------:R-:W-:-:S04]  /*2270*/  ISETP.NE.AND P0, PT, R14, 0x2, PT ;  /* 0x000000020e00780c */ /* 0x000fc80003f05270 */
[----:B------:R-:W-:Y:S02]  /*2280*/  SEL R2, RZ, 0x1, P0 ;  /* 0x00000001ff027807 */ /* 0x000fe40000000000 */
[----:B------:R-:W-:Y:S02]  /*2290*/  SEL R14, R14, RZ, P0 ;  /* 0x000000ff0e0e7207 */ /* 0x000fe40000000000 */
[----:B------:R-:W-:Y:S01]  /*22a0*/  LOP3.LUT R13, R13, R2, RZ, 0x3c, !PT ;  /* 0x000000020d0d7212 */ /* 0x000fe200078e3cff */
[----:B------:R-:W-:Y:S06]  /*22b0*/  @P2 BRA `(.L_x_35) ;  /* 0xfffffff000a02947 */ /* 0x000fec000383ffff */
[----:B------:R-:W-:Y:S01]  /*22c0*/  UIADD3 UR4, UPT, UPT, UR4, 0x28, URZ ;  /* 0x0000002804047890 */ /* 0x000fe2000fffe0ff */
[----:B------:R-:W-:-:S03]  /*22d0*/  SHF.L.U32 R2, R15, 0x1f, RZ ;  /* 0x0000001f0f027819 */ /* 0x000fc600000006ff */
[----:B------:R-:W-:-:S09]  /*22e0*/  ULEA UR5, UR6, UR4, 0x3 ;  /* 0x0000000406057291 */ /* 0x000fd2000f8e18ff */
[----:B------:R-:W1:Y:S02]  /*22f0*/  SYNCS.PHASECHK.TRANS64.TRYWAIT P0, [UR5], R2 ;  /* 0x00000002ff0075a7 */ /* 0x000e640008001105 */
[----:B-1----:R-:W-:Y:S05]  /*2300*/  @!P0 BRA `(.L_x_36) ;  /* 0x0000004c00188947 */ /* 0x002fea0003800000 */
.L_x_121:
[----:B------:R-:W-:-:S04]  /*2310*/  UIADD3 UR6, UPT, UPT, UR6, 0x1, URZ ;  /* 0x0000000106067890 */ /* 0x000fc8000fffe0ff */
[----:B------:R-:W-:-:S04]  /*2320*/  UISETP.NE.AND UP0, UPT, UR6, 0x5, UPT ;  /* 0x000000050600788c */ /* 0x000fc8000bf05270 */
[----:B------:R-:W-:Y:S02]  /*2330*/  USEL UR7, URZ, 0x1, UP0 ;  /* 0x00000001ff077887 */ /* 0x000fe40008000000 */
[----:B------:R-:W-:-:S04]  /*2340*/  USEL UR6, UR6, URZ, UP0 ;  /* 0x000000ff06067287 */ /* 0x000fc80008000000 */
[----:B------:R-:W-:Y:S01]  /*2350*/  ULEA UR5, UR6, UR4, 0x3 ;  /* 0x0000000406057291 */ /* 0x000fe2000f8e18ff */
[----:B-1----:R-:W-:-:S04]  /*2360*/  LOP3.LUT R2, R15, UR7, RZ, 0x3c, !PT ;  /* 0x000000070f027c12 */ /* 0x002fc8000f8e3cff */
[----:B------:R-:W-:-:S04]  /*2370*/  SHF.L.U32 R3, R2, 0x1f, RZ ;  /* 0x0000001f02037819 */ /* 0x000fc800000006ff */
[----:B------:R-:W1:Y:S02]  /*2380*/  SYNCS.PHASECHK.TRANS64.TRYWAIT P0, [UR5], R3 ;  /* 0x00000003ff0075a7 */ /* 0x000e640008001105 */
[----:B-1----:R-:W-:Y:S05]  /*2390*/  @!P0 BRA `(.L_x_37) ;  /* 0x0000004c000c8947 */ /* 0x002fea0003800000 */
.L_x_123:
[----:B------:R-:W-:-:S04]  /*23a0*/  UIADD3 UR6, UPT, UPT, UR6, 0x1, URZ ;  /* 0x0000000106067890 */ /* 0x000fc8000fffe0ff */
[----:B------:R-:W-:-:S04]  /*23b0*/  UISETP.NE.AND UP0, UPT, UR6, 0x5, UPT ;  /* 0x000000050600788c */ /* 0x000fc8000bf05270 */
[----:B------:R-:W-:Y:S02]  /*23c0*/  USEL UR7, URZ, 0x1, UP0 ;  /* 0x00000001ff077887 */ /* 0x000fe40008000000 */
[----:B------:R-:W-:-:S04]  /*23d0*/  USEL UR6, UR6, URZ, UP0 ;  /* 0x000000ff06067287 */ /* 0x000fc80008000000 */
[----:B------:R-:W-:Y:S01]  /*23e0*/  ULEA UR5, UR6, UR4, 0x3 ;  /* 0x0000000406057291 */ /* 0x000fe2000f8e18ff */
[----:B------:R-:W-:-:S04]  /*23f0*/  LOP3.LUT R2, R2, UR7, RZ, 0x3c, !PT ;  /* 0x0000000702027c12 */ /* 0x000fc8000f8e3cff */
[----:B-1----:R-:W-:-:S04]  /*2400*/  SHF.L.U32 R3, R2, 0x1f, RZ ;  /* 0x0000001f02037819 */ /* 0x002fc800000006ff */
[----:B------:R-:W1:Y:S02]  /*2410*/  SYNCS.PHASECHK.TRANS64.TRYWAIT P0, [UR5], R3 ;  /* 0x00000003ff0075a7 */ /* 0x000e640008001105 */
[----:B-1----:R-:W-:Y:S05]  /*2420*/  @!P0 BRA `(.L_x_38) ;  /* 0x0000004c00008947 */ /* 0x002fea0003800000 */
.L_x_125:
        /* <DEDUP_REMOVED lines=9> */
.L_x_127:
[----:B------:R-:W-:-:S04]  /*24c0*/  UIADD3 UR6, UPT, UPT, UR6, 0x1, URZ ;  /* 0x0000000106067890 */ /* 0x000fc8000fffe0ff */
[----:B------:R-:W-:-:S04]  /*24d0*/  UISETP.NE.AND UP0, UPT, UR6, 0x5, UPT ;  /* 0x000000050600788c */ /* 0x000fc8000bf05270 */
[----:B------:R-:W-:Y:S02]  /*24e0*/  USEL UR5, URZ, 0x1, UP0 ;  /* 0x00000001ff057887 */ /* 0x000fe40008000000 */
[----:B------:R-:W-:-:S04]  /*24f0*/  USEL UR6, UR6, URZ, UP0 ;  /* 0x000000ff06067287 */ /* 0x000fc80008000000 */
[----:B------:R-:W-:Y:S01]  /*2500*/  ULEA UR6, UR6, UR4, 0x3 ;  /* 0x0000000406067291 */ /* 0x000fe2000f8e18ff */
[----:B------:R-:W-:-:S04]  /*2510*/  LOP3.LUT R2, R2, UR5, RZ, 0x3c, !PT ;  /* 0x0000000502027c12 */ /* 0x000fc8000f8e3cff */
[----:B------:R-:W-:Y:S01]  /*2520*/  SHF.L.U32 R2, R2, 0x1f, RZ ;  /* 0x0000001f02027819 */ /* 0x000fe200000006ff */
[----:B-1--4-:R-:W-:-:S07]  /*2530*/  IMAD.U32 R0, RZ, RZ, UR6 ;  /* 0x00000006ff007e24 */ /* 0x012fce000f8e00ff */
.L_x_40:
[----:B-1----:R1:W2:Y:S02]  /*2540*/  SYNCS.PHASECHK.TRANS64.TRYWAIT P0, [R0+URZ], R2 ;  /* 0x00000002000075a7 */ /* 0x0022a400080011ff */
[----:B--2---:R-:W-:Y:S05]  /*2550*/  @!P0 NANOSLEEP.SYNCS 0x989680 ;  /* 0x009896800000895d */ /* 0x004fea0003900000 */
[----:B------:R-:W2:Y:S02]  /*2560*/  @!P0 SYNCS.PHASECHK.TRANS64 P0, [R0+URZ], R2 ;  /* 0x00000002000085a7 */ /* 0x000ea400080010ff */
[----:B--2---:R-:W-:Y:S05]  /*2570*/  @P0 EXIT ;  /* 0x000000000000094d */ /* 0x004fea0003800000 */
[----:B------:R-:W-:Y:S05]  /*2580*/  BRA `(.L_x_40) ;  /* 0xfffffffc00ec7947 */ /* 0x000fea000383ffff */
.L_x_17:
[----:B------:R-:W-:-:S04]  /*2590*/  UISETP.NE.AND UP1, UPT, UR37, URZ, UPT ;  /* 0x000000ff2500728c */ /* 0x000fc8000bf25270 */
[----:B------:R-:W-:-:S09]  /*25a0*/  UISETP.NE.OR UP1, UPT, UR8, 0x1, UP1 ;  /* 0x000000010800788c */ /* 0x000fd20008f25670 */
[----:B------:R-:W-:Y:S05]  /*25b0*/  BRA.U UP1, `(.L_x_41) ;  /* 0x0000000501487547 */ /* 0x000fea000b800000 */
[----:B------:R-:W-:Y:S01]  /*25c0*/  ISETP.NE.AND P2, PT, R2, RZ, PT ;  /* 0x000000ff0200720c */ /* 0x000fe20003f45270 */
[----:B------:R-:W-:Y:S01]  /*25d0*/  IMAD.MOV.U32 R12, RZ, RZ, 0x1 ;  /* 0x00000001ff0c7424 */ /* 0x000fe200078e00ff */
[----:B------:R-:W-:Y:S02]  /*25e0*/  CS2R R10, SRZ ;  /* 0x00000000000a7805 */ /* 0x000fe4000001ff00 */
[----:B------:R-:W-:Y:S01]  /*25f0*/  CS2R R8, SRZ ;  /* 0x0000000000087805 */ /* 0x000fe2000001ff00 */
[----:B------:R-:W-:Y:S01]  /*2600*/  UMOV UR4, 0x400 ;  /* 0x0000040000047882 */ /* 0x000fe20000000000 */
[----:B------:R-:W-:Y:S01]  /*2610*/  UMOV UR6, URZ ;  /* 0x000000ff00067c82 */ /* 0x000fe20008000000 */
[----:B------:R-:W-:-:S12]  /*2620*/  ULEA UR37, UR37, UR4, 0x18 ;  /* 0x0000000425257291 */ /* 0x000fd8000f8ec0ff */
.L_x_45:
[----:B------:R-:W-:Y:S02]  /*2630*/  LEA R0, R8, UR37, 0x3 ;  /* 0x0000002508007c11 */ /* 0x000fe4000f8e18ff */
[----:B------:R-:W-:-:S03]  /*2640*/  SHF.L.U32 R4, R9, 0x1f, RZ ;  /* 0x0000001f09047819 */ /* 0x000fc600000006ff */
[----:B------:R-:W-:Y:S01]  /*2650*/  VIADD R5, R0, 0x100 ;  /* 0x0000010000057836 */ /* 0x000fe20000000000 */
[----:B------:R-:W1:Y:S02]  /*2660*/  SYNCS.PHASECHK.TRANS64.TRYWAIT P0, [R0+URZ+0xf0], R4 ;  /* 0x0000f004000075a7 */ /* 0x000e6400080011ff */
[----:B-1----:R-:W-:Y:S05]  /*2670*/  @!P0 BRA `(.L_x_42) ;  /* 0x00000048009c8947 */ /* 0x002fea0003800000 */
.L_x_128:
[----:B------:R-:W-:Y:S01]  /*2680*/  ULEA UR5, UR6, UR37, 0x3 ;  /* 0x0000002506057291 */ /* 0x000fe2000f8e18ff */
[----:B-1----:R-:W-:Y:S01]  /*2690*/  PRMT R0, RZ, 0x654, R5 ;  /* 0x00000654ff007816 */ /* 0x002fe20000000005 */
[----:B------:R-:W-:Y:S01]  /*26a0*/  @!P2 IMAD.MOV.U32 R4, RZ, RZ, 0x10 ;  /* 0x00000010ff04a424 */ /* 0x000fe200078e00ff */
[----:B------:R-:W-:Y:S01]  /*26b0*/  SHF.L.U32 R5, R12, 0x1f, RZ ;  /* 0x0000001f0c057819 */ /* 0x000fe200000006ff */
[----:B------:R-:W-:Y:S01]  /*26c0*/  UIADD3 UR4, UPT, UPT, UR5, 0x90, URZ ;  /* 0x0000009005047890 */ /* 0x000fe2000fffe0ff */
[----:B------:R1:W-:Y:S05]  /*26d0*/  SYNCS.ARRIVE.TRANS64.RED.A1T0 RZ, [R0+URZ], RZ ;  /* 0x000000ff00ff79a7 */ /* 0x0003ea00081004ff */
[----:B------:R-:W-:Y:S01]  /*26e0*/  IMAD.U32 R6, RZ, RZ, UR4 ;  /* 0x00000004ff067e24 */ /* 0x000fe2000f8e00ff */
[----:B------:R-:W2:Y:S04]  /*26f0*/  SYNCS.PHASECHK.TRANS64.TRYWAIT P0, [UR5+0xa0], R5 ;  /* 0x0000a005ff0075a7 */ /* 0x000ea80008001105 */
[----:B------:R-:W-:Y:S01]  /*2700*/  PRMT R6, R2, 0x654, R6 ;  /* 0x0000065402067816 */ /* 0x000fe20000000006 */
[----:B-12---:R-:W-:Y:S06]  /*2710*/  @!P0 BRA `(.L_x_43) ;  /* 0x0000004800888947 */ /* 0x006fec0003800000 */
.L_x_130:
[----:B------:R-:W-:Y:S01]  /*2720*/  ULEA UR4, UR6, UR37, 0x4 ;  /* 0x0000002506047291 */ /* 0x000fe2000f8e20ff */
[----:B------:R-:W-:Y:S01]  /*2730*/  SEL R3, R6, R3, !P2 ;  /* 0x0000000306037207 */ /* 0x000fe20005000000 */
[----:B------:R-:W-:Y:S01]  /*2740*/  UIADD3 UR5, UPT, UPT, UR5, 0x90, URZ ;  /* 0x0000009005057890 */ /* 0x000fe2000fffe0ff */
[----:B-1----:R-:W-:Y:S01]  /*2750*/  LEA R0, R11, UR37, 0x3 ;  /* 0x000000250b007c11 */ /* 0x002fe2000f8e18ff */
[----:B------:R-:W-:Y:S01]  /*2760*/  UIADD3 UR4, UPT, UPT, UR4, 0x120, URZ ;  /* 0x0000012004047890 */ /* 0x000fe2000fffe0ff */
[----:B------:R1:W-:Y:S01]  /*2770*/  @!P2 SYNCS.ARRIVE.TRANS64.RED RZ, [R3+URZ], R4 ;  /* 0x0000000403ffa9a7 */ /* 0x0003e200080004ff */
[----:B------:R-:W-:Y:S01]  /*2780*/  UIADD3 UR6, UPT, UPT, UR6, 0x1, URZ ;  /* 0x0000000106067890 */ /* 0x000fe2000fffe0ff */
[----:B------:R-:W-:-:S03]  /*2790*/  VIADD R8, R8, 0x1 ;  /* 0x0000000108087836 */ /* 0x000fc60000000000 */
[----:B------:R-:W-:Y:S02]  /*27a0*/  UISETP.NE.AND UP0, UPT, UR6, 0x2, UPT ;  /* 0x000000020600788c */ /* 0x000fe4000bf05270 */
[----:B------:R-:W-:Y:S01]  /*27b0*/  ISETP.NE.AND P0, PT, R8, 0x2, PT ;  /* 0x000000020800780c */ /* 0x000fe20003f05270 */
[----:B------:R-:W-:Y:S06]  /*27c0*/  UGETNEXTWORKID.BROADCAST [UR4], [UR5] ;  /* 0x00000000040073ca */ /* 0x000fec0008000100 */
[----:B------:R-:W-:Y:S02]  /*27d0*/  USEL UR4, URZ, 0x1, UP0 ;  /* 0x00000001ff047887 */ /* 0x000fe40008000000 */
[----:B------:R-:W-:-:S04]  /*27e0*/  USEL UR6, UR6, URZ, UP0 ;  /* 0x000000ff06067287 */ /* 0x000fc80008000000 */
[----:B------:R-:W-:Y:S02]  /*27f0*/  LOP3.LUT R12, R12, UR4, RZ, 0x3c, !PT ;  /* 0x000000040c0c7c12 */ /* 0x000fe4000f8e3cff */
[----:B-1----:R-:W-:-:S04]  /*2800*/  SHF.L.U32 R4, R10, 0x1f, RZ ;  /* 0x0000001f0a047819 */ /* 0x002fc800000006ff */
[----:B------:R-:W1:Y:S02]  /*2810*/  SYNCS.PHASECHK.TRANS64.TRYWAIT P1, [R0+URZ+0x90], R4 ;  /* 0x00009004000075a7 */ /* 0x000e6400080211ff */
[----:B-1----:R-:W-:Y:S05]  /*2820*/  @!P1 BRA `(.L_x_44) ;  /* 0x00000048005c9947 */ /* 0x002fea0003800000 */
.L_x_131:
[C---:B-1----:R-:W-:Y:S01]  /*2830*/  LEA R4, R11.reuse, UR37, 0x4 ;  /* 0x000000250b047c11 */ /* 0x042fe2000f8e20ff */
[----:B------:R-:W-:Y:S01]  /*2840*/  VIADD R0, R0, 0xa0 ;  /* 0x000000a000007836 */ /* 0x000fe20000000000 */
[----:B------:R-:W-:Y:S01]  /*2850*/  SEL R8, R8, RZ, P0 ;  /* 0x000000ff08087207 */ /* 0x000fe20000000000 */
[----:B------:R-:W-:-:S03]  /*2860*/  VIADD R11, R11, 0x1 ;  /* 0x000000010b0b7836 */ /* 0x000fc60000000000 */
[----:B------:R-:W1:Y:S01]  /*2870*/  LDS.128 R4, [R4+0x120] ;  /* 0x0001200004047984 */ /* 0x000e620000000c00 */
[----:B------:R-:W-:Y:S02]  /*2880*/  PRMT R0, RZ, 0x654, R0 ;  /* 0x00000654ff007816 */ /* 0x000fe40000000000 */
[C---:B------:R-:W-:Y:S01]  /*2890*/  ISETP.NE.AND P1, PT, R11.reuse, 0x2, PT ;  /* 0x000000020b00780c */ /* 0x040fe20003f25270 */
[----:B------:R-:W-:Y:S01]  /*28a0*/  @!PT LDS RZ, [RZ] ;  /* 0x00000000fffff984 */ /* 0x000fe20000000800 */
[----:B------:R-:W-:Y:S01]  /*28b0*/  @!PT LDS RZ, [RZ] ;  /* 0x00000000fffff984 */ /* 0x000fe20000000800 */
[----:B------:R-:W-:Y:S01]  /*28c0*/  @!PT LDS RZ, [RZ] ;  /* 0x00000000fffff984 */ /* 0x000fe20000000800 */
[----:B------:R-:W-:Y:S01]  /*28d0*/  @!PT LDS RZ, [RZ] ;  /* 0x00000000fffff984 */ /* 0x000fe20000000800 */
[----:B------:R2:W-:Y:S06]  /*28e0*/  MEMBAR.ALL.CTA ;  /* 0x0000000000007992 */ /* 0x0005ec0000008000 */
[----:B--2---:R-:W2:Y:S01]  /*28f0*/  FENCE.VIEW.ASYNC.S ;  /* 0x00000000000073c6 */ /* 0x004ea20000000000 */
[----:B------:R-:W-:Y:S01]  /*2900*/  SEL R11, R11, RZ, P1 ;  /* 0x000000ff0b0b7207 */ /* 0x000fe20000800000 */
[----:B--2---:R2:W-:Y:S01]  /*2910*/  SYNCS.ARRIVE.TRANS64.RED.A1T0 RZ, [R0+URZ], RZ ;  /* 0x000000ff00ff79a7 */ /* 0x0045e200081004ff */
[----:B-1----:R-:W-:-:S02]  /*2920*/  LOP3.LUT P3, RZ, R6, 0x1, RZ, 0xc0, !PT ;  /* 0x0000000106ff7812 */ /* 0x002fc4000786c0ff */
[----:B------:R-:W-:-:S04]  /*2930*/  SEL R4, RZ, 0x1, P1 ;  /* 0x00000001ff047807 */ /* 0x000fc80000800000 */
[----:B------:R-:W-:Y:S02]  /*2940*/  LOP3.LUT R10, R10, R4, RZ, 0x3c, !PT ;  /* 0x000000040a0a7212 */ /* 0x000fe400078e3cff */
[----:B--2---:R-:W-:-:S04]  /*2950*/  SEL R0, RZ, 0x1, P0 ;  /* 0x00000001ff007807 */ /* 0x004fc80000000000 */
[----:B------:R-:W-:Y:S01]  /*2960*/  LOP3.LUT R9, R9, R0, RZ, 0x3c, !PT ;  /* 0x0000000009097212 */ /* 0x000fe200078e3cff */
[----:B------:R-:W-:Y:S06]  /*2970*/  @P3 BRA `(.L_x_45) ;  /* 0xfffffffc002c3947 */ /* 0x000fec000383ffff */
[----:B------:R-:W-:Y:S01]  /*2980*/  ULEA UR5, UR6, UR37, 0x3 ;  /* 0x0000002506057291 */ /* 0x000fe2000f8e18ff */
[----:B------:R-:W-:-:S08]  /*2990*/  SHF.L.U32 R2, R12, 0x1f, RZ ;  /* 0x0000001f0c027819 */ /* 0x000fd000000006ff */
[----:B------:R-:W1:Y:S02]  /*29a0*/  SYNCS.PHASECHK.TRANS64 P0, [UR5+0xa0], R2 ;  /* 0x0000a002ff0075a7 */ /* 0x000e640008001005 */
[----:B-1----:R-:W-:Y:S05]  /*29b0*/  @P0 BRA `(.L_x_46) ;  /* 0x0000000000080947 */ /* 0x002fea0003800000 */
[----:B------:R-:W1:Y:S02]  /*29c0*/  SYNCS.PHASECHK.TRANS64.TRYWAIT P0, [UR5+0xa0], R2 ;  /* 0x0000a002ff0075a7 */ /* 0x000e640008001105 */
[----:B-1----:R-:W-:Y:S05]  /*29d0*/  @!P0 BRA `(.L_x_47) ;  /* 0x0000004800048947 */ /* 0x002fea0003800000 */
.L_x_46:
[----:B------:R-:W-:-:S04]  /*29e0*/  UIADD3 UR4, UPT, UPT, UR6, 0x1, URZ ;  /* 0x0000000106047890 */ /* 0x000fc8000fffe0ff */
[----:B------:R-:W-:-:S04]  /*29f0*/  UISETP.NE.AND UP0, UPT, UR4, 0x2, UPT ;  /* 0x000000020400788c */ /* 0x000fc8000bf05270 */
[----:B------:R-:W-:Y:S02]  /*2a00*/  USEL UR7, URZ, 0x1, UP0 ;  /* 0x00000001ff077887 */ /* 0x000fe40008000000 */
[----:B------:R-:W-:-:S04]  /*2a10*/  USEL UR4, UR4, URZ, UP0 ;  /* 0x000000ff04047287 */ /* 0x000fc80008000000 */
[----:B------:R-:W-:Y:S01]  /*2a20*/  ULEA UR4, UR4, UR37, 0x3 ;  /* 0x0000002504047291 */ /* 0x000fe2000f8e18ff */
[----:B-1----:R-:W-:-:S04]  /*2a30*/  LOP3.LUT R2, R12, UR7, RZ, 0x3c, !PT ;  /* 0x000000070c027c12 */ /* 0x002fc8000f8e3cff */
[----:B------:R-:W-:-:S04]  /*2a40*/  SHF.L.U32 R0, R2, 0x1f, RZ ;  /* 0x0000001f02007819 */ /* 0x000fc800000006ff */
[----:B------:R-:W1:Y:S02]  /*2a50*/  SYNCS.PHASECHK.TRANS64 P0, [UR4+0xa0], R0 ;  /* 0x0000a000ff0075a7 */ /* 0x000e640008001004 */
[----:B-1----:R-:W-:Y:S05]  /*2a60*/  @P0 EXIT ;  /* 0x000000000000094d */ /* 0x002fea0003800000 */
[----:B------:R-:W-:Y:S02]  /*2a70*/  SHF.L.U32 R2, R2, 0x1f, RZ ;  /* 0x0000001f02027819 */ /* 0x000fe400000006ff */
[----:B------:R-:W-:-:S07]  /*2a80*/  MOV R0, UR4 ;  /* 0x0000000400007c02 */ /* 0x000fce0008000f00 */
.L_x_48:
[----:B-1----:R1:W2:Y:S02]  /*2a90*/  SYNCS.PHASECHK.TRANS64.TRYWAIT P0, [R0+URZ+0xa0], R2 ;  /* 0x0000a002000075a7 */ /* 0x0022a400080011ff */
[----:B--2---:R-:W-:Y:S05]  /*2aa0*/  @!P0 NANOSLEEP.SYNCS 0x989680 ;  /* 0x009896800000895d */ /* 0x004fea0003900000 */
[----:B------:R-:W2:Y:S02]  /*2ab0*/  @!P0 SYNCS.PHASECHK.TRANS64 P0, [R0+URZ+0xa0], R2 ;  /* 0x0000a002000085a7 */ /* 0x000ea400080010ff */
[----:B--2---:R-:W-:Y:S05]  /*2ac0*/  @P0 EXIT ;  /* 0x000000000000094d */ /* 0x004fea0003800000 */
[----:B------:R-:W-:Y:S05]  /*2ad0*/  BRA `(.L_x_48) ;  /* 0xfffffffc00ec7947 */ /* 0x000fea000383ffff */
.L_x_41:
[----:B------:R-:W-:-:S09]  /*2ae0*/  UISETP.NE.AND UP1, UPT, UR8, URZ, UPT ;  /* 0x000000ff0800728c */ /* 0x000fd2000bf25270 */
[----:B------:R-:W-:Y:S05]  /*2af0*/  BRA.U UP1, `(.L_x_49) ;  /* 0x0000000d01cc7547 */ /* 0x000fea000b800000 */
[----:B------:R-:W-:Y:S01]  /*2b00*/  UMOV UR4, 0x40 ;  /* 0x0000004000047882 */ /* 0x000fe20000000000 */
[----:B------:R-:W-:Y:S01]  /*2b10*/  NOP ;  /* 0x0000000000007918 */ /* 0x000fe20000000000 */
[----:B------:R-:W-:Y:S01]  /*2b20*/  ULEA UR4, UR37, UR4, 0x18 ;  /* 0x0000000425047291 */ /* 0x000fe2000f8ec0ff */
[----:B------:R-:W-:Y:S02]  /*2b30*/  UMOV UR5, 0x400 ;  /* 0x0000040000057882 */ /* 0x000fe40000000000 */
[----:B------:R-:W-:-:S06]  /*2b40*/  ULEA UR37, UR37, UR5, 0x18 ;  /* 0x0000000525257291 */ /* 0x000fcc000f8ec0ff */
[----:B------:R-:W1:Y:S02]  /*2b50*/  LDS.U8 R0, [UR4+0x1c] ;  /* 0x00001c04ff007984 */ /* 0x000e640008000000 */
[----:B-1----:R-:W-:-:S13]  /*2b60*/  ISETP.NE.AND P0, PT, R0, RZ, PT ;  /* 0x000000ff0000720c */ /* 0x002fda0003f05270 */
[----:B------:R-:W-:Y:S05]  /*2b70*/  @P0 BRA `(.L_x_50) ;  /* 0x0000000000580947 */ /* 0x000fea0003800000 */
[----:B------:R-:W-:-:S13]  /*2b80*/  ELECT P0, URZ, PT ;  /* 0x0000000000ff782f */ /* 0x000fda0003800000 */
[----:B------:R-:W-:Y:S05]  /*2b90*/  @!P0 BRA `(.L_x_51) ;  /* 0x0000000000608947 */ /* 0x000fea0003800000 */
[----:B------:R-:W-:Y:S01]  /*2ba0*/  UMOV UR5, 0x10 ;  /* 0x0000001000057882 */ /* 0x000fe20000000000 */
[----:B------:R-:W-:Y:S01]  /*2bb0*/  HFMA2 R0, -RZ, RZ, 0, 5.9604644775390625e-08 ;  /* 0x00000001ff007431 */ /* 0x000fe200000001ff */
[----:B------:R-:W-:-:S03]  /*2bc0*/  MOV R2, 0xffff ;  /* 0x0000ffff00027802 */ /* 0x000fc60000000f00 */
[----:B------:R-:W-:Y:S04]  /*2bd0*/  DEPBAR.LE SB1, 0x36 ;  /* 0x00009d800000791a */ /* 0x000fe80000000000 */
[----:B------:R-:W1:Y:S02]  /*2be0*/  UTCATOMSWS.FIND_AND_SET.ALIGN UP0, UR5, UR5 ;  /* 0x00000005000575e3 */ /* 0x000e640008000800 */
[----:B-1----:R-:W-:Y:S01]  /*2bf0*/  MOV R3, UR5 ;  /* 0x0000000500037c02 */ /* 0x002fe20008000f00 */
[----:B------:R-:W-:Y:S06]  /*2c00*/  BRA.U UP0, `(.L_x_52) ;  /* 0x0000000100187547 */ /* 0x000fec000b800000 */
.L_x_53:
[----:B------:R-:W-:Y:S05]  /*2c10*/  NANOSLEEP 0x64 ;  /* 0x000000640000795d */ /* 0x000fea0003800000 */
[----:B------:R-:W-:-:S05]  /*2c20*/  UMOV UR5, 0x10 ;  /* 0x0000001000057882 */ /* 0x000fca0000000000 */
[----:B------:R-:W-:Y:S04]  /*2c30*/  DEPBAR.LE SB1, 0x36 ;  /* 0x00009d800000791a */ /* 0x000fe80000000000 */
[----:B------:R-:W1:Y:S02]  /*2c40*/  UTCATOMSWS.FIND_AND_SET.ALIGN UP0, UR5, UR5 ;  /* 0x00000005000575e3 */ /* 0x000e640008000800 */
[----:B-1----:R-:W-:Y:S01]  /*2c50*/  MOV R3, UR5 ;  /* 0x0000000500037c02 */ /* 0x002fe20008000f00 */
[----:B------:R-:W-:Y:S05]  /*2c60*/  BRA.U !UP0, `(.L_x_53) ;  /* 0xfffffffd08e87547 */ /* 0x000fea000b83ffff */
.L_x_52:
[-C--:B------:R-:W-:Y:S02]  /*2c70*/  SHF.L.U32 R2, R2, R3.reuse, RZ ;  /* 0x0000000302027219 */ /* 0x080fe400000006ff */
[----:B------:R-:W-:Y:S01]  /*2c80*/  SHF.L.U32 R0, R0, R3, RZ ;  /* 0x0000000300007219 */ /* 0x000fe200000006ff */
[----:B------:R-:W-:Y:S02]  /*2c90*/  IMAD.SHL.U32 R3, R3, 0x20, RZ ;  /* 0x0000002003037824 */ /* 0x000fe400078e00ff */
[----:B------:R1:W-:Y:S04]  /*2ca0*/  ATOMS.OR RZ, [UR4+0x14], R2 ;  /* 0x00001402ffff798c */ /* 0x0003e8000b000004 */
[----:B------:R1:W-:Y:S04]  /*2cb0*/  ATOMS.OR RZ, [UR4+0x18], R0 ;  /* 0x00001800ffff798c */ /* 0x0003e8000b000004 */
[----:B------:R1:W-:Y:S01]  /*2cc0*/  STS [UR37+0x140], R3 ;  /* 0x00014003ff007988 */ /* 0x0003e20008000825 */
[----:B------:R-:W-:Y:S05]  /*2cd0*/  BRA `(.L_x_51) ;  /* 0x0000000000107947 */ /* 0x000fea0003800000 */
.L_x_50:
[----:B------:R-:W-:Y:S02]  /*2ce0*/  MOV R0, 0xffffffff ;  /* 0xffffffff00007802 */ /* 0x000fe40000000f00 */
[----:B------:R-:W-:-:S03]  /*2cf0*/  MOV R2, 0x2d20 ;  /* 0x00002d2000027802 */ /* 0x000fc60000000f00 */
[----:B------:R1:W-:Y:S04]  /*2d00*/  STS [UR37+0x140], R0 ;  /* 0x00014000ff007988 */ /* 0x0003e80008000825 */
[----:B-1-3-5:R-:W-:Y:S05]  /*2d10*/  CALL.REL.NOINC `($__internal_1_$__cuda_sm10x_tcgen05_guardrail_trap_phase_invalid_during_alloc) ;  /* 0x0000004800d87944 */ /* 0x02afea0003c00000 */
.L_x_51:
[----:B------:R-:W-:Y:S05]  /*2d20*/  WARPSYNC.ALL ;  /* 0x0000000000007948 */ /* 0x000fea0003800000 */
[----:B------:R-:W2:Y:S01]  /*2d30*/  S2UR UR5, SR_CgaCtaId ;  /* 0x00000000000579c3 */ /* 0x000ea20000008800 */
[----:B------:R-:W-:Y:S01]  /*2d40*/  UMOV UR4, 0x400 ;  /* 0x0000040000047882 */ /* 0x000fe20000000000 */
[----:B------:R-:W-:-:S06]  /*2d50*/  NOP ;  /* 0x0000000000007918 */ /* 0x000fcc0000000000 */
[----:B------:R-:W-:Y:S06]  /*2d60*/  BAR.ARV 0x6, 0xa0 ;  /* 0x0182800000007b1d */ /* 0x000fec0000002000 */
[----:B------:R-:W4:Y:S01]  /*2d70*/  LDCU UR7, c[0x0][0x38c] ;  /* 0x00007180ff0777ac */ /* 0x000f220008000800 */
[----:B------:R-:W-:Y:S01]  /*2d80*/  IMAD.MOV.U32 R11, RZ, RZ, 0x1 ;  /* 0x00000001ff0b7424 */ /* 0x000fe200078e00ff */
[----:B------:R-:W-:Y:S01]  /*2d90*/  CS2R R8, SRZ ;  /* 0x0000000000087805 */ /* 0x000fe2000001ff00 */
[----:B------:R-:W-:Y:S01]  /*2da0*/  IMAD.MOV.U32 R10, RZ, RZ, RZ ;  /* 0x000000ffff0a7224 */ /* 0x000fe200078e00ff */
[----:B------:R-:W3:Y:S01]  /*2db0*/  LDCU UR6, c[0x0][0x38c] ;  /* 0x00007180ff0677ac */ /* 0x000ee20008000800 */
[----:B------:R-:W-:Y:S01]  /*2dc0*/  UMOV UR15, URZ ;  /* 0x000000ff000f7c82 */ /* 0x000fe20008000000 */
[----:B------:R-:W-:Y:S01]  /*2dd0*/  UMOV UR14, URZ ;  /* 0x000000ff000e7c82 */ /* 0x000fe20008000000 */
[----:B--2---:R-:W-:Y:S01]  /*2de0*/  ULEA UR5, UR5, UR4, 0x18 ;  /* 0x0000000405057291 */ /* 0x004fe2000f8ec0ff */
[----:B------:R-:W-:Y:S01]  /*2df0*/  UMOV UR24, 0x0 ;  /* 0x0000000000187882 */ /* 0x000fe20000000000 */
[----:B------:R-:W-:-:S02]  /*2e00*/  UMOV UR25, 0x4100490 ;  /* 0x0410049000197882 */ /* 0x000fc40000000000 */
[----:B------:R-:W-:Y:S02]  /*2e10*/  UIADD3 UR10, UPT, UPT, UR5, 0x3400, URZ ;  /* 0x00003400050a7890 */ /* 0x000fe4000fffe0ff */
[----:B------:R-:W-:Y:S02]  /*2e20*/  UIADD3 UR11, UPT, UPT, UR5, 0xd400, URZ ;  /* 0x0000d400050b7890 */ /* 0x000fe4000fffe0ff */
[----:B----4-:R-:W-:Y:S01]  /*2e30*/  UIADD3 UR7, UPT, UPT, UR7, 0x3f, URZ ;  /* 0x0000003f07077890 */ /* 0x010fe2000fffe0ff */
[----:B-1----:R-:W1:Y:S01]  /*2e40*/  LDS R0, [UR5+0x140] ;  /* 0x00014005ff007984 */ /* 0x002e620008000800 */
[----:B------:R-:W-:Y:S02]  /*2e50*/  USHF.R.U32.HI UR10, URZ, 0x4, UR10 ;  /* 0x00000004ff0a7899 */ /* 0x000fe4000801160a */
[----:B------:R-:W-:Y:S02]  /*2e60*/  USHF.R.S32.HI UR4, URZ, 0x1f, UR7 ;  /* 0x0000001fff047899 */ /* 0x000fe40008011407 */
[----:B------:R-:W-:-:S02]  /*2e70*/  USHF.R.U32.HI UR11, URZ, 0x4, UR11 ;  /* 0x00000004ff0b7899 */ /* 0x000fc4000801160b */
[----:B------:R-:W-:Y:S02]  /*2e80*/  ULEA.HI UR4, UR4, UR7, URZ, 0x6 ;  /* 0x0000000704047291 */ /* 0x000fe4000f8f30ff */
[----:B------:R-:W-:Y:S02]  /*2e90*/  ULOP3.LUT UR10, UR10, 0x3fff, URZ, 0xc0, !UPT ;  /* 0x00003fff0a0a7892 */ /* 0x000fe4000f8ec0ff */
[----:B------:R-:W-:Y:S02]  /*2ea0*/  USHF.R.S32.HI UR4, URZ, 0x6, UR4 ;  /* 0x00000006ff047899 */ /* 0x000fe40008011404 */
[----:B------:R-:W-:Y:S02]  /*2eb0*/  ULOP3.LUT UR11, UR11, 0x3fff, URZ, 0xc0, !UPT ;  /* 0x00003fff0b0b7892 */ /* 0x000fe4000f8ec0ff */
[----:B------:R-:W-:Y:S01]  /*2ec0*/  UISETP.LT.AND UP0, UPT, UR4, 0x1, UPT ;  /* 0x000000010400788c */ /* 0x000fe2000bf01270 */
[----:B------:R-:W-:Y:S01]  /*2ed0*/  UMOV UR22, 0x0 ;  /* 0x0000000000167882 */ /* 0x000fe20000000000 */
[----:B------:R-:W-:-:S02]  /*2ee0*/  UMOV UR23, 0x4100490 ;  /* 0x0410049000177882 */ /* 0x000fc40000000000 */
[----:B------:R-:W-:Y:S02]  /*2ef0*/  USEL UR9, UR4, 0x1, !UP0 ;  /* 0x0000000104097887 */ /* 0x000fe4000c000000 */
[----:B------:R-:W-:Y:S02]  /*2f00*/  ULOP3.LUT UR10, UR10, 0x10000, URZ, 0xfc, !UPT ;  /* 0x000100000a0a7892 */ /* 0x000fe4000f8efcff */
[----:B------:R-:W-:Y:S02]  /*2f10*/  ULOP3.LUT UR11, UR11, 0x10000, URZ, 0xfc, !UPT ;  /* 0x000100000b0b7892 */ /* 0x000fe4000f8efcff */
[----:B------:R-:W-:Y:S02]  /*2f20*/  UIADD3 UR9, UPT, UPT, -UR9, URZ, URZ ;  /* 0x000000ff09097290 */ /* 0x000fe4000fffe1ff */
[----:B---3--:R-:W-:Y:S01]  /*2f30*/  UISETP.GE.AND UP3, UPT, UR6, 0x1, UPT ;  /* 0x000000010600788c */ /* 0x008fe2000bf66270 */
[----:B------:R-:W-:Y:S01]  /*2f40*/  UMOV UR20, 0x0 ;  /* 0x0000000000147882 */ /* 0x000fe20000000000 */
[----:B------:R-:W-:Y:S01]  /*2f50*/  UMOV UR21, 0x4100490 ;  /* 0x0410049000157882 */ /* 0x000fe20000000000 */
[----:B------:R-:W-:Y:S01]  /*2f60*/  UMOV UR18, 0x0 ;  /* 0x0000000000127882 */ /* 0x000fe20000000000 */
[----:B------:R-:W-:Y:S01]  /*2f70*/  UMOV UR19, 0x4100490 ;  /* 0x0410049000137882 */ /* 0x000fe20000000000 */
[----:B-1----:R-:W-:-:S15]  /*2f80*/  R2UR UR16, R0 ;  /* 0x00000000001072ca */ /* 0x002fde00000e0000 */
.L_x_60:
[----:B------:R-:W-:Y:S02]  /*2f90*/  LEA R0, R10, UR5, 0x3 ;  /* 0x000000050a007c11 */ /* 0x000fe4000f8e18ff */
[----:B------:R-:W-:Y:S02]  /*2fa0*/  SHF.L.U32 R2, R9, 0x1f, RZ ;  /* 0x0000001f09027819 */ /* 0x000fe400000006ff */
[----:B------:R-:W-:Y:S01]  /*2fb0*/  PLOP3.LUT P0, PT, PT, PT, UP3, 0x80, 0x8 ;  /* 0x000000000008781c */ /* 0x000fe20003f0f038 */
[----:B------:R-:W-:Y:S01]  /*2fc0*/  VIADD R3, R0, 0xa0 ;  /* 0x000000a000037836 */ /* 0x000fe20000000000 */
[----:B-1----:R-:W1:Y:S02]  /*2fd0*/  SYNCS.PHASECHK.TRANS64.TRYWAIT P1, [R0+URZ+0x90], R2 ;  /* 0x00009002000075a7 */ /* 0x002e6400080211ff */
[----:B-1-3--:R-:W-:Y:S09]  /*2fe0*/  @!P1 BRA `(.L_x_54) ;  /* 0x0000004000989947 */ /* 0x00aff20003800000 */
.L_x_133:
[----:B------:R-:W-:Y:S01]  /*2ff0*/  LEA R4, R10, UR5, 0x4 ;  /* 0x000000050a047c11 */ /* 0x000fe2000f8e20ff */
[----:B------:R-:W-:Y:S01]  /*3000*/  @UP3 ULEA UR6, UR14, UR5, 0x3 ;  /* 0x000000050e063291 */ /* 0x000fe2000f8e18ff */
[----:B------:R-:W-:Y:S01]  /*3010*/  PLOP3.LUT P2, PT, PT, PT, PT, 0x80, 0x8 ;  /* 0x000000000008781c */ /* 0x000fe20003f4f070 */
[----:B------:R-:W-:Y:S01]  /*3020*/  ULEA UR7, UR15, UR5, 0x3 ;  /* 0x000000050f077291 */ /* 0x000fe2000f8e18ff */
[----:B------:R-:W-:Y:S02]  /*3030*/  PRMT R3, RZ, 0x654, R3 ;  /* 0x00000654ff037816 */ /* 0x000fe40000000003 */
[----:B------:R-:W2:Y:S01]  /*3040*/  LDS.128 R4, [R4+0x120] ;  /* 0x0001200004047984 */ /* 0x000ea20000000c00 */
[----:B-1----:R-:W-:Y:S02]  /*3050*/  @P0 SHF.L.U32 R2, R8, 0x1f, RZ ;  /* 0x0000001f08020819 */ /* 0x002fe400000006ff */
[----:B------:R-:W-:Y:S01]  /*3060*/  SHF.L.U32 R0, R11, 0x1f, RZ ;  /* 0x0000001f0b007819 */ /* 0x000fe200000006ff */
[----:B------:R-:W-:Y:S01]  /*3070*/  @!PT LDS RZ, [RZ] ;  /* 0x00000000fffff984 */ /* 0x000fe20000000800 */
[----:B------:R-:W-:Y:S01]  /*3080*/  @!PT LDS RZ, [RZ] ;  /* 0x00000000fffff984 */ /* 0x000fe20000000800 */
[----:B------:R-:W-:Y:S01]  /*3090*/  @!PT LDS RZ, [RZ] ;  /* 0x00000000fffff984 */ /* 0x000fe20000000800 */
[----:B------:R-:W-:Y:S01]  /*30a0*/  @!PT LDS RZ, [RZ] ;  /* 0x00000000fffff984 */ /* 0x000fe20000000800 */
[----:B------:R1:W-:Y:S06]  /*30b0*/  MEMBAR.ALL.CTA ;  /* 0x0000000000007992 */ /* 0x0003ec0000008000 */
[----:B-1----:R-:W1:Y:S02]  /*30c0*/  FENCE.VIEW.ASYNC.S ;  /* 0x00000000000073c6 */ /* 0x002e640000000000 */
[----:B-1----:R1:W-:Y:S01]  /*30d0*/  SYNCS.ARRIVE.TRANS64.RED.A1T0 RZ, [R3+URZ], RZ ;  /* 0x000000ff03ff79a7 */ /* 0x0023e200081004ff */
[----:B------:R1:W3:Y:S01]  /*30e0*/  @P0 SYNCS.PHASECHK.TRANS64.TRYWAIT P2, [UR6], R2 ;  /* 0x00000002ff0005a7 */ /* 0x0002e20008041106 */
[----:B------:R-:W-:Y:S01]  /*30f0*/  ULEA.HI UR6, UR15, UR15, URZ, 0x1 ;  /* 0x0000000f0f067291 */ /* 0x000fe2000f8f08ff */
[----:B--2---:R-:W-:-:S03]  /*3100*/  LOP3.LUT P1, RZ, R6, 0x1, RZ, 0xc0, !PT ;  /* 0x0000000106ff7812 */ /* 0x004fc6000782c0ff */
[----:B------:R-:W-:Y:S02]  /*3110*/  USHF.L.U32 UR8, UR6, 0x5, URZ ;  /* 0x0000000506087899 */ /* 0x000fe400080006ff */
[----:B------:R-:W-:Y:S02]  /*3120*/  ULOP3.LUT UR6, UR6, 0xffe, URZ, 0xc0, !UPT ;  /* 0x00000ffe06067892 */ /* 0x000fe4000f8ec0ff */
[----:B------:R-:W-:Y:S02]  /*3130*/  ULOP3.LUT UR8, UR8, 0xffffffc0, URZ, 0xc0, !UPT ;  /* 0xffffffc008087892 */ /* 0x000fe4000f8ec0ff */
[----:B------:R-:W-:Y:S02]  /*3140*/  UIADD3 UR6, UPT, UPT, -UR6, UR15, URZ ;  /* 0x0000000f06067290 */ /* 0x000fe4000fffe1ff */
[----:B------:R-:W-:Y:S01]  /*3150*/  UIADD3 UR8, UPT, UPT, UR16, UR8, URZ ;  /* 0x0000000810087290 */ /* 0x000fe2000fffe0ff */
[----:B------:R-:W2:Y:S03]  /*3160*/  SYNCS.PHASECHK.TRANS64.TRYWAIT P0, [UR7+0xd0], R0 ;  /* 0x0000d000ff0075a7 */ /* 0x000ea60008001107 */
[----:B------:R-:W-:Y:S01]  /*3170*/  ULEA UR8, UR6, UR8, 0x14 ;  /* 0x0000000806087291 */ /* 0x000fe2000f8ea0ff */
[----:B-123--:R-:W-:Y:S11]  /*3180*/  @!P0 BRA `(.L_x_55) ;  /* 0x0000004000448947 */ /* 0x00eff60003800000 */
.L_x_135:
[----:B------:R-:W-:Y:S01]  /*3190*/  IADD3 R10, PT, PT, R10, 0x1, RZ ;  /* 0x000000010a0a7810 */ /* 0x000fe20007ffe0ff */
[----:B------:R-:W-:Y:S06]  /*31a0*/  BRA.U !UP3, `(.L_x_56) ;  /* 0x000000010bc07547 */ /* 0x000fec000b800000 */
[----:B------:R-:W-:Y:S01]  /*31b0*/  UPLOP3.LUT UP4, UPT, UPT, UPT, UPT, 0x40, 0x4 ;  /* 0x000000000004789c */ /* 0x000fe20003f8e870 */
[----:B------:R-:W-:Y:S01]  /*31c0*/  UMOV UR13, UR9 ;  /* 0x00000009000d7c82 */ /* 0x000fe20008000000 */
[----:B------:R-:W-:Y:S01]  /*31d0*/  UMOV UR12, UR4 ;  /* 0x00000004000c7c82 */ /* 0x000fe20008000000 */
[----:B------:R-:W-:-:S08]  /*31e0*/  UMOV UR17, UR14 ;  /* 0x0000000e00117c82 */ /* 0x000fd00008000000 */
.L_x_59:
[----:B------:R-:W-:Y:S02]  /*31f0*/  UIADD3 UR13, UPT, UPT, UR13, 0x1, URZ ;  /* 0x000000010d0d7890 */ /* 0x000fe4000fffe0ff */
[----:B--2---:R-:W-:Y:S02]  /*3200*/  ULEA UR6, UR17, UR5, 0x3 ;  /* 0x0000000511067291 */ /* 0x004fe4000f8e18ff */
[----:B------:R-:W-:Y:S01]  /*3210*/  UISETP.NE.AND UP0, UPT, UR13, URZ, UPT ;  /* 0x000000ff0d00728c */ /* 0x000fe2000bf05270 */
[----:B---3--:R-:W-:Y:S10]  /*3220*/  @P2 BRA `(.L_x_57) ;  /* 0x00000000000c2947 */ /* 0x008ff40003800000 */
[----:B-1----:R-:W-:Y:S04]  /*3230*/  SHF.L.U32 R2, R8, 0x1f, RZ ;  /* 0x0000001f08027819 */ /* 0x002fe800000006ff */
[----:B------:R-:W1:Y:S02]  /*3240*/  SYNCS.PHASECHK.TRANS64.TRYWAIT P0, [UR6], R2 ;  /* 0x00000002ff0075a7 */ /* 0x000e640008001106 */
[----:B-1----:R-:W-:Y:S05]  /*3250*/  @!P0 BRA `(.L_x_58) ;  /* 0x0000004000288947 */ /* 0x002fea0003800000 */
.L_x_57:
[----:B------:R-:W-:Y:S01]  /*3260*/  UISETP.NE.AND UP1, UPT, UR12, 0x1, UPT ;  /* 0x000000010c00788c */ /* 0x000fe2000bf25270 */
[----:B------:R-:W-:Y:S01]  /*3270*/  PLOP3.LUT P2, PT, PT, PT, PT, 0x80, 0x8 ;  /* 0x000000000008781c */ /* 0x000fe20003f4f070 */
[----:B------:R-:W-:Y:S02]  /*3280*/  UIADD3 UR14, UPT, UPT, UR17, 0x1, URZ ;  /* 0x00000001110e7890 */ /* 0x000fe4000fffe0ff */
[----:B------:R-:W-:Y:S02]  /*3290*/  ULEA UR28, UR17, UR11, 0x9 ;  /* 0x0000000b111c7291 */ /* 0x000fe4000f8e48ff */
[----:B------:R-:W-:Y:S01]  /*32a0*/  UISETP.NE.AND UP2, UPT, UR14, 0x5, UPT ;  /* 0x000000050e00788c */ /* 0x000fe2000bf45270 */
[----:B------:R-:W-:Y:S01]  /*32b0*/  PLOP3.LUT P0, PT, PT, PT, UP1, 0x80, 0x8 ;  /* 0x000000000008781c */ /* 0x000fe20003f0f018 */
[----:B------:R-:W-:Y:S02]  /*32c0*/  UIADD3 UR40, UPT, UPT, UR28, 0x2, URZ ;  /* 0x000000021c287890 */ /* 0x000fe4000fffe0ff */
[----:B------:R-:W-:Y:S02]  /*32d0*/  USEL UR27, URZ, 0x1, UP2 ;  /* 0x00000001ff1b7887 */ /* 0x000fe40009000000 */
[----:B------:R-:W-:Y:S02]  /*32e0*/  USEL UR14, UR14, URZ, UP2 ;  /* 0x000000ff0e0e7287 */ /* 0x000fe40009000000 */
[----:B------:R-:W-:Y:S02]  /*32f0*/  UIADD3 UR36, UPT, UPT, UR28, 0x4, URZ ;  /* 0x000000041c247890 */ /* 0x000fe4000fffe0ff */
[----:B------:R-:W-:Y:S01]  /*3300*/  @UP1 ULEA UR26, UR14, UR5, 0x3 ;  /* 0x000000050e1a1291 */ /* 0x000fe2000f8e18ff */
[----:B------:R-:W-:Y:S01]  /*3310*/  LOP3.LUT R8, R8, UR27, RZ, 0x3c, !PT ;  /* 0x0000001b08087c12 */ /* 0x000fe2000f8e3cff */
[----:B------:R-:W-:Y:S02]  /*3320*/  UIADD3 UR32, UPT, UPT, UR28, 0x6, URZ ;  /* 0x000000061c207890 */ /* 0x000fe4000fffe0ff */
[----:B------:R-:W-:Y:S01]  /*3330*/  UIADD3 UR6, UPT, UPT, UR6, 0x28, URZ ;  /* 0x0000002806067890 */ /* 0x000fe2000fffe0ff */
[----:B-1----:R-:W-:Y:S01]  /*3340*/  @P0 SHF.L.U32 R0, R8, 0x1f, RZ ;  /* 0x0000001f08000819 */ /* 0x002fe200000006ff */
[----:B------:R-:W-:Y:S01]  /*3350*/  UIADD3 UR12, UPT, UPT, UR12, -0x1, URZ ;  /* 0xffffffff0c0c7890 */ /* 0x000fe2000fffe0ff */
[----:B------:R-:W-:Y:S02]  /*3360*/  UMOV UR29, 0x40004040 ;  /* 0x40004040001d7882 */ /* 0x000fe40000000000 */
[----:B------:R2:W3:Y:S01]  /*3370*/  @P0 SYNCS.PHASECHK.TRANS64.TRYWAIT P2, [UR26], R0 ;  /* 0x00000000ff0005a7 */ /* 0x0004e2000804111a */
[----:B------:R-:W-:Y:S01]  /*3380*/  ULEA UR26, UR17, UR10, 0x9 ;  /* 0x0000000a111a7291 */ /* 0x000fe2000f8e48ff */
[----:B------:R-:W-:Y:S01]  /*3390*/  UMOV UR27, 0x40004040 ;  /* 0x40004040001b7882 */ /* 0x000fe20000000000 */
[----:B------:R-:W-:Y:S02]  /*33a0*/  UMOV UR41, 0x40004040 ;  /* 0x4000404000297882 */ /* 0x000fe40000000000 */
[----:B------:R-:W-:Y:S02]  /*33b0*/  UIADD3 UR38, UPT, UPT, UR26, 0x2, URZ ;  /* 0x000000021a267890 */ /* 0x000fe4000fffe0ff */
[----:B------:R-:W-:Y:S02]  /*33c0*/  UIADD3 UR34, UPT, UPT, UR26, 0x4, URZ ;  /* 0x000000041a227890 */ /* 0x000fe4000fffe0ff */
[----:B------:R-:W-:Y:S01]  /*33d0*/  UIADD3 UR30, UPT, UPT, UR26, 0x6, URZ ;  /* 0x000000061a1e7890 */ /* 0x000fe2000fffe0ff */
[----:B------:R2:W-:Y:S01]  /*33e0*/  UTCHMMA gdesc[UR26], gdesc[UR28], tmem[UR8], tmem[UR24], idesc[UR25], UP4 ;  /* 0x00ff181c1a0075ea */ /* 0x0005e2000a000008 */
[----:B------:R-:W-:Y:S01]  /*33f0*/  UPLOP3.LUT UP4, UPT, UPT, UPT, UPT, 0x80, 0x8 ;  /* 0x000000000008789c */ /* 0x000fe20003f8f070 */
[----:B------:R-:W-:Y:S01]  /*3400*/  UMOV UR39, 0x40004040 ;  /* 0x4000404000277882 */ /* 0x000fe20000000000 */
[----:B------:R-:W-:Y:S01]  /*3410*/  UMOV UR37, 0x40004040 ;  /* 0x4000404000257882 */ /* 0x000fe20000000000 */
[----:B------:R2:W-:Y:S01]  /*3420*/  UTCHMMA gdesc[UR38], gdesc[UR40], tmem[UR8], tmem[UR22], idesc[UR23], UPT ;  /* 0x00ff1628260075ea */ /* 0x0005e2000b800008 */
[----:B------:R-:W-:Y:S01]  /*3430*/  UMOV UR35, 0x40004040 ;  /* 0x4000404000237882 */ /* 0x000fe20000000000 */
[----:B------:R-:W-:Y:S01]  /*3440*/  UMOV UR33, 0x40004040 ;  /* 0x4000404000217882 */ /* 0x000fe20000000000 */
[----:B------:R-:W-:Y:S01]  /*3450*/  UMOV UR31, 0x40004040 ;  /* 0x40004040001f7882 */ /* 0x000fe20000000000 */
[----:B------:R2:W-:Y:S01]  /*3460*/  UTCHMMA gdesc[UR34], gdesc[UR36], tmem[UR8], tmem[UR20], idesc[UR21], UPT ;  /* 0x00ff1424220075ea */ /* 0x0005e2000b800008 */
[----:B------:R2:W-:Y:S01]  /*3470*/  UTCHMMA gdesc[UR30], gdesc[UR32], tmem[UR8], tmem[UR18], idesc[UR19], UPT ;  /* 0x00ff12201e0075ea */ /* 0x0005e2000b800008 */
[----:B------:R2:W-:Y:S01]  /*3480*/  UTCBAR [UR6], URZ ;  /* 0x000000ff060073e9 */ /* 0x0005e200080000ff */
[----:B------:R-:W-:Y:S01]  /*3490*/  UMOV UR17, UR14 ;  /* 0x0000000e00117c82 */ /* 0x000fe20008000000 */
[----:B------:R-:W-:Y:S05]  /*34a0*/  BRA.U UP0, `(.L_x_59) ;  /* 0xfffffffd00507547 */ /* 0x000fea000b83ffff */
.L_x_56:
[----:B------:R-:W-:Y:S01]  /*34b0*/  UIADD3 UR15, UPT, UPT, UR15, 0x1, URZ ;  /* 0x000000010f0f7890 */ /* 0x000fe2000fffe0ff */
[C---:B------:R-:W-:Y:S01]  /*34c0*/  ISETP.NE.AND P0, PT, R10.reuse, 0x2, PT ;  /* 0x000000020a00780c */ /* 0x040fe20003f05270 */
[----:B------:R-:W-:Y:S02]  /*34d0*/  UIADD3 UR7, UPT, UPT, UR7, 0xb0, URZ ;  /* 0x000000b007077890 */ /* 0x000fe4000fffe0ff */
[----:B------:R-:W-:Y:S01]  /*34e0*/  UISETP.NE.AND UP0, UPT, UR15, 0x4, UPT ;  /* 0x000000040f00788c */ /* 0x000fe2000bf05270 */
[----:B-12---:R-:W-:Y:S02]  /*34f0*/  SEL R0, RZ, 0x1, P0 ;  /* 0x00000001ff007807 */ /* 0x006fe40000000000 */
[----:B------:R-:W-:Y:S01]  /*3500*/  SEL R10, R10, RZ, P0 ;  /* 0x000000ff0a0a7207 */ /* 0x000fe20000000000 */
[----:B------:R-:W-:Y:S01]  /*3510*/  USEL UR6, URZ, 0x1, UP0 ;  /* 0x00000001ff067887 */ /* 0x000fe20008000000 */
[----:B------:R-:W-:Y:S01]  /*3520*/  LOP3.LUT R9, R9, R0, RZ, 0x3c, !PT ;  /* 0x0000000009097212 */ /* 0x000fe200078e3cff */
[----:B------:R-:W-:Y:S01]  /*3530*/  USEL UR15, UR15, URZ, UP0 ;  /* 0x000000ff0f0f7287 */ /* 0x000fe20008000000 */
[----:B------:R1:W-:Y:S03]  /*3540*/  UTCBAR [UR7], URZ ;  /* 0x000000ff070073e9 */ /* 0x0003e600080000ff */
[----:B------:R-:W-:Y:S01]  /*3550*/  LOP3.LUT R11, R11, UR6, RZ, 0x3c, !PT ;  /* 0x000000060b0b7c12 */ /* 0x000fe2000f8e3cff */
[----:B------:R-:W-:Y:S07]  /*3560*/  @P1 BRA `(.L_x_60) ;  /* 0xfffffff800881947 */ /* 0x000fee000383ffff */
[----:B------:R-:W2:Y:S01]  /*3570*/  S2UR UR4, SR_CgaCtaId ;  /* 0x00000000000479c3 */ /* 0x000ea20000008800 */
[----:B------:R-:W-:Y:S01]  /*3580*/  ELECT P0, URZ, PT ;  /* 0x0000000000ff782f */ /* 0x000fe20003800000 */
[----:B------:R-:W-:Y:S01]  /*3590*/  IMAD.MOV.U32 R0, RZ, RZ, 0x1 ;  /* 0x00000001ff007424 */ /* 0x000fe200078e00ff */
[----:B------:R-:W-:Y:S01]  /*35a0*/  UIADD3 UR5, UPT, UPT, UR5, 0xd0, URZ ;  /* 0x000000d005057890 */ /* 0x000fe2000fffe0ff */
[----:B------:R-:W-:Y:S01]  /*35b0*/  SHF.L.U32 R2, R11, 0x1f, RZ ;  /* 0x0000001f0b027819 */ /* 0x000fe200000006ff */
[----:B------:R-:W-:-:S03]  /*35c0*/  UMOV UR6, 0x40 ;  /* 0x0000004000067882 */ /* 0x000fc60000000000 */
[----:B------:R-:W-:Y:S01]  /*35d0*/  UVIRTCOUNT.DEALLOC.SMPOOL 0x80 ;  /* 0x000000800000784c */ /* 0x000fe20000000000 */
[----:B--2---:R-:W-:Y:S02]  /*35e0*/  ULEA UR4, UR4, UR6, 0x18 ;  /* 0x0000000604047291 */ /* 0x004fe4000f8ec0ff */
[----:B------:R-:W-:-:S07]  /*35f0*/  ULEA UR6, UR15, UR5, 0x3 ;  /* 0x000000050f067291 */ /* 0x000fce000f8e18ff */
[----:B------:R2:W-:Y:S02]  /*3600*/  @P0 STS.U8 [UR4+0x1c], R0 ;  /* 0x00001c00ff000988 */ /* 0x0005e40008000004 */
[----:B------:R-:W4:Y:S02]  /*3610*/  SYNCS.PHASECHK.TRANS64.TRYWAIT P0, [UR6], R2 ;  /* 0x00000002ff0075a7 */ /* 0x000f240008001106 */
[----:B--2-4-:R-:W-:Y:S05]  /*3620*/  @!P0 BRA `(.L_x_61) ;  /* 0x0000003c004c8947 */ /* 0x014fea0003800000 */
.L_x_138:
[----:B-1----:R-:W-:-:S04]  /*3630*/  UIADD3 UR7, UPT, UPT, UR15, 0x1, URZ ;  /* 0x000000010f077890 */ /* 0x002fc8000fffe0ff */
[----:B------:R-:W-:-:S04]  /*3640*/  UISETP.NE.AND UP0, UPT, UR7, 0x4, UPT ;  /* 0x000000040700788c */ /* 0x000fc8000bf05270 */
[----:B------:R-:W-:Y:S02]  /*3650*/  USEL UR8, URZ, 0x1, UP0 ;  /* 0x00000001ff087887 */ /* 0x000fe40008000000 */
[----:B------:R-:W-:-:S04]  /*3660*/  USEL UR7, UR7, URZ, UP0 ;  /* 0x000000ff07077287 */ /* 0x000fc80008000000 */
[----:B------:R-:W-:Y:S01]  /*3670*/  ULEA UR6, UR7, UR5, 0x3 ;  /* 0x0000000507067291 */ /* 0x000fe2000f8e18ff */
[----:B--2---:R-:W-:-:S04]  /*3680*/  LOP3.LUT R2, R11, UR8, RZ, 0x3c, !PT ;  /* 0x000000080b027c12 */ /* 0x004fc8000f8e3cff */
[----:B------:R-:W-:-:S04]  /*3690*/  SHF.L.U32 R3, R2, 0x1f, RZ ;  /* 0x0000001f02037819 */ /* 0x000fc800000006ff */
[----:B------:R-:W1:Y:S02]  /*36a0*/  SYNCS.PHASECHK.TRANS64.TRYWAIT P0, [UR6], R3 ;  /* 0x00000003ff0075a7 */ /* 0x000e640008001106 */
[----:B-1----:R-:W-:Y:S05]  /*36b0*/  @!P0 BRA `(.L_x_62) ;  /* 0x0000003c00408947 */ /* 0x002fea0003800000 */
.L_x_140:
        /* <DEDUP_REMOVED lines=9> */
.L_x_142:
[----:B------:R-:W-:-:S04]  /*3750*/  UIADD3 UR7, UPT, UPT, UR7, 0x1, URZ ;  /* 0x0000000107077890 */ /* 0x000fc8000fffe0ff */
[----:B------:R-:W-:-:S04]  /*3760*/  UISETP.NE.AND UP0, UPT, UR7, 0x4, UPT ;  /* 0x000000040700788c */ /* 0x000fc8000bf05270 */
[----:B------:R-:W-:Y:S02]  /*3770*/  USEL UR6, URZ, 0x1, UP0 ;  /* 0x00000001ff067887 */ /* 0x000fe40008000000 */
[----:B------:R-:W-:-:S04]  /*3780*/  USEL UR7, UR7, URZ, UP0 ;  /* 0x000000ff07077287 */ /* 0x000fc80008000000 */
[----:B------:R-:W-:Y:S01]  /*3790*/  ULEA UR7, UR7, UR5, 0x3 ;  /* 0x0000000507077291 */ /* 0x000fe2000f8e18ff */
[----:B------:R-:W-:-:S04]  /*37a0*/  LOP3.LUT R2, R2, UR6, RZ, 0x3c, !PT ;  /* 0x0000000602027c12 */ /* 0x000fc8000f8e3cff */
[----:B------:R-:W-:-:S04]  /*37b0*/  SHF.L.U32 R2, R2, 0x1f, RZ ;  /* 0x0000001f02027819 */ /* 0x000fc800000006ff */
[----:B------:R-:W2:Y:S02]  /*37c0*/  SYNCS.PHASECHK.TRANS64.TRYWAIT P0, [UR7], R2 ;  /* 0x00000002ff0075a7 */ /* 0x000ea40008001107 */
[----:B--2---:R-:W-:Y:S05]  /*37d0*/  @!P0 BRA `(.L_x_64) ;  /* 0x0000003c00288947 */ /* 0x004fea0003800000 */
.L_x_144:
[----:B------:R-:W-:Y:S01]  /*37e0*/  NOP ;  /* 0x0000000000007918 */ /* 0x000fe20000000000 */
[----:B-1----:R-:W1:Y:S01]  /*37f0*/  LDS R0, [UR4+0x14] ;  /* 0x00001404ff007984 */ /* 0x002e620008000800 */
[----:B------:R-:W-:Y:S01]  /*3800*/  ULOP3.LUT UR6, UR16, 0xffff, URZ, 0xc0, !UPT ;  /* 0x0000ffff10067892 */ /* 0x000fe2000f8ec0ff */
[----:B------:R-:W-:Y:S01]  /*3810*/  UMOV UR8, 0xffff ;  /* 0x0000ffff00087882 */ /* 0x000fe20000000000 */
[----:B------:R-:W-:Y:S02]  /*3820*/  UMOV UR5, 0x1 ;  /* 0x0000000100057882 */ /* 0x000fe40000000000 */
[----:B------:R-:W-:-:S04]  /*3830*/  USHF.R.U32.HI UR6, URZ, 0x5, UR6 ;  /* 0x00000005ff067899 */ /* 0x000fc80008011606 */
[----:B------:R-:W-:Y:S02]  /*3840*/  USHF.L.U32 UR8, UR8, UR6, URZ ;  /* 0x0000000608087299 */ /* 0x000fe400080006ff */
[----:B------:R-:W-:-:S04]  /*3850*/  USHF.L.U32 UR5, UR5, UR6, URZ ;  /* 0x0000000605057299 */ /* 0x000fc800080006ff */
[----:B-1----:R-:W-:-:S04]  /*3860*/  LOP3.LUT R0, R0, UR8, RZ, 0xc0, !PT ;  /* 0x0000000800007c12 */ /* 0x002fc8000f8ec0ff */
[----:B------:R-:W-:-:S13]  /*3870*/  ISETP.NE.AND P0, PT, R0, UR8, PT ;  /* 0x0000000800007c0c */ /* 0x000fda000bf05270 */
[----:B------:R-:W-:Y:S05]  /*3880*/  @P0 BRA `(.L_x_65) ;  /* 0x0000000000580947 */ /* 0x000fea0003800000 */
[----:B------:R-:W1:Y:S02]  /*3890*/  LDS R0, [UR4+0x18] ;  /* 0x00001804ff007984 */ /* 0x000e640008000800 */
[----:B-1----:R-:W-:-:S04]  /*38a0*/  LOP3.LUT R0, R0, UR5, RZ, 0xc0, !PT ;  /* 0x0000000500007c12 */ /* 0x002fc8000f8ec0ff */
[----:B------:R-:W-:-:S13]  /*38b0*/  ISETP.NE.AND P0, PT, R0, UR5, PT ;  /* 0x0000000500007c0c */ /* 0x000fda000bf05270 */
[----:B------:R-:W-:Y:S05]  /*38c0*/  @P0 BRA `(.L_x_66) ;  /* 0x00000000003c0947 */ /* 0x000fea0003800000 */
[----:B------:R-:W1:Y:S01]  /*38d0*/  S2R R2, SR_LANEID ;  /* 0x0000000000027919 */ /* 0x000e620000000000 */
[----:B------:R-:W-:Y:S01]  /*38e0*/  ULOP3.LUT UR8, URZ, UR8, URZ, 0x33, !UPT ;  /* 0x00000008ff087292 */ /* 0x000fe2000f8e33ff */
[----:B------:R-:W-:Y:S02]  /*38f0*/  VOTEU.ANY UR7, UPT, PT ;  /* 0x0000000000077886 */ /* 0x000fe400038e0100 */
[----:B------:R-:W-:-:S03]  /*3900*/  UFLO.U32 UR7, UR7 ;  /* 0x00000007000772bd */ /* 0x000fc600080e0000 */
[----:B------:R-:W-:-:S04]  /*3910*/  IMAD.U32 R0, RZ, RZ, UR8 ;  /* 0x00000008ff007e24 */ /* 0x000fc8000f8e00ff */
[----:B------:R2:W4:Y:S02]  /*3920*/  REDUX UR6, R0 ;  /* 0x00000000000673c4 */ /* 0x0005240000000000 */
[----:B------:R1:W-:Y:S02]  /*3930*/  UTCATOMSWS.AND URZ, UR8 ;  /* 0x0000000800ff79e3 */ /* 0x0003e40008000000 */
[----:B-1----:R-:W-:Y:S02]  /*3940*/  ISETP.EQ.U32.AND P0, PT, R2, UR7, PT ;  /* 0x0000000702007c0c */ /* 0x002fe4000bf02070 */
[----:B--2---:R-:W-:Y:S02]  /*3950*/  LOP3.LUT R0, RZ, UR5, RZ, 0x33, !PT ;  /* 0x00000005ff007c12 */ /* 0x004fe4000f8e33ff */
[----:B----4-:R-:W-:Y:S02]  /*3960*/  MOV R2, UR6 ;  /* 0x0000000600027c02 */ /* 0x010fe40008000f00 */
[----:B------:R-:W1:Y:S07]  /*3970*/  REDUX UR5, R0 ;  /* 0x00000000000573c4 */ /* 0x000e6e0000000000 */
[----:B------:R2:W-:Y:S01]  /*3980*/  @P0 ATOMS.AND RZ, [UR4+0x14], R2 ;  /* 0x00001402ffff098c */ /* 0x0005e2000a800004 */
[----:B-1----:R-:W-:-:S05]  /*3990*/  IMAD.U32 R0, RZ, RZ, UR5 ;  /* 0x00000005ff007e24 */ /* 0x002fca000f8e00ff */
[----:B------:R2:W-:Y:S01]  /*39a0*/  @P0 ATOMS.AND RZ, [UR4+0x18], R0 ;  /* 0x00001800ffff098c */ /* 0x0005e2000a800004 */
[----:B------:R-:W-:Y:S05]  /*39b0*/  BRA `(.L_x_67) ;  /* 0x0000000000147947 */ /* 0x000fea0003800000 */
.L_x_66:
[----:B------:R-:W-:Y:S02]  /*39c0*/  MOV R2, 0x39e0 ;  /* 0x000039e000027802 */ /* 0x000fe40000000f00 */
[----:B---3-5:R-:W-:Y:S05]  /*39d0*/  CALL.REL.NOINC `($__internal_0_$__cuda_sm10x_tcgen05_guardrail_trap_col_being_dealloced_not_returned_by_alloc) ;  /* 0x0000003c009c7944 */ /* 0x028fea0003c00000 */
[----:B------:R-:W-:Y:S05]  /*39e0*/  BRA `(.L_x_67) ;  /* 0x0000000000087947 */ /* 0x000fea0003800000 */
.L_x_65:
[----:B------:R-:W-:Y:S02]  /*39f0*/  MOV R2, 0x3a10 ;  /* 0x00003a1000027802 */ /* 0x000fe40000000f00 */
[----:B---3-5:R-:W-:Y:S05]  /*3a00*/  CALL.REL.NOINC `($__internal_2_$__cuda_sm10x_tcgen05_guardrail_trap_unallocated_columns_being_dealloced) ;  /* 0x0000003c00a87944 */ /* 0x028fea0003c00000 */
.L_x_67:
[----:B------:R-:W-:Y:S01]  /*3a10*/  NOP ;  /* 0x0000000000007918 */ /* 0x000fe20000000000 */
[----:B------:R-:W-:Y:S05]  /*3a20*/  EXIT ;  /* 0x000000000000794d */ /* 0x000fea0003800000 */
.L_x_49:
[----:B------:R-:W-:-:S09]  /*3a30*/  UISETP.NE.OR UP2, UPT, UR8, 0x3, !UP2 ;  /* 0x000000030800788c */ /* 0x000fd2000d745670 */
[----:B------:R-:W-:Y:S05]  /*3a40*/  BRA.U UP2, `(.L_x_68) ;  /* 0x0000000d02ac7547 */ /* 0x000fea000b800000 */
[----:B------:R-:W1:Y:S01]  /*3a50*/  LDC R0, c[0x0][0xb30] ;  /* 0x0002cc00ff007b82 */ /* 0x000e620000000800 */
[----:B------:R-:W2:Y:S01]  /*3a60*/  LDCU.64 UR8, c[0x0][0x888] ;  /* 0x00011100ff0877ac */ /* 0x000ea20008000a00 */
[----:B------:R-:W-:Y:S01]  /*3a70*/  IMAD.MOV.U32 R32, RZ, RZ, 0x1 ;  /* 0x00000001ff207424 */ /* 0x000fe200078e00ff */
[----:B------:R-:W-:Y:S01]  /*3a80*/  CS2R R28, SRZ ;  /* 0x00000000001c7805 */ /* 0x000fe2000001ff00 */
[----:B------:R-:W-:Y:S01]  /*3a90*/  IMAD.MOV.U32 R25, RZ, RZ, 0x1000 ;  /* 0x00001000ff197424 */ /* 0x000fe200078e00ff */
[----:B------:R-:W4:Y:S03]  /*3aa0*/  LDCU.64 UR4, c[0x0][0x890] ;  /* 0x00011200ff0477ac */ /* 0x000f260008000a00 */
[----:B------:R-:W3:Y:S01]  /*3ab0*/  LDC R24, c[0x0][0x370] ;  /* 0x0000dc00ff187b82 */ /* 0x000ee20000000800 */
[----:B------:R-:W-:Y:S01]  /*3ac0*/  UMOV UR7, 0x400 ;  /* 0x0000040000077882 */ /* 0x000fe20000000000 */
[----:B------:R-:W-:-:S02]  /*3ad0*/  UPLOP3.LUT UP1, UPT, UPT, UPT, UPT, 0x40, 0x4 ;  /* 0x000000000004789c */ /* 0x000fc40003f2e870 */
[----:B------:R-:W-:Y:S01]  /*3ae0*/  ULEA UR7, UR37, UR7, 0x18 ;  /* 0x0000000725077291 */ /* 0x000fe2000f8ec0ff */
[----:B------:R-:W-:-:S03]  /*3af0*/  UMOV UR13, URZ ;  /* 0x000000ff000d7c82 */ /* 0x000fc60008000000 */
[----:B------:R-:W3:Y:S01]  /*3b00*/  LDC R3, c[0x0][0xb0c] ;  /* 0x0002c300ff037b82 */ /* 0x000ee20000000800 */
[----:B--2---:R-:W-:Y:S02]  /*3b10*/  UISETP.NE.U32.AND UP3, UPT, UR8, URZ, UPT ;  /* 0x000000ff0800728c */ /* 0x004fe4000bf65070 */
[----:B----4-:R-:W-:-:S05]  /*3b20*/  UISETP.NE.U32.AND UP4, UPT, UR4, URZ, UPT ;  /* 0x000000ff0400728c */ /* 0x010fca000bf85070 */
[----:B------:R-:W2:Y:S01]  /*3b30*/  LDC R22, c[0x0][0xb20] ;  /* 0x0002c800ff167b82 */ /* 0x000ea20000000800 */
[----:B-1----:R-:W-:Y:S01]  /*3b40*/  ISETP.NE.AND P1, PT, R0, 0x1, PT ;  /* 0x000000010000780c */ /* 0x002fe20003f25270 */
[----:B------:R-:W-:Y:S02]  /*3b50*/  UISETP.NE.AND.EX UP3, UPT, UR9, URZ, UPT, UP3 ;  /* 0x000000ff0900728c */ /* 0x000fe4000bf65330 */
[----:B------:R-:W-:-:S04]  /*3b60*/  UISETP.NE.AND.EX UP4, UPT, UR5, URZ, UPT, UP4 ;  /* 0x000000ff0500728c */ /* 0x000fc8000bf85340 */
[----:B------:R-:W1:Y:S08]  /*3b70*/  LDC.64 R30, c[0x0][0x348] ;  /* 0x0000d200ff1e7b82 */ /* 0x000e700000000a00 */
[----:B------:R-:W4:Y:S08]  /*3b80*/  LDC.64 R14, c[0x0][0xb10] ;  /* 0x0002c400ff0e7b82 */ /* 0x000f300000000a00 */
[----:B------:R-:W1:Y:S08]  /*3b90*/  LDC.64 R6, c[0x0][0xb18] ;  /* 0x0002c600ff067b82 */ /* 0x000e700000000a00 */
[----:B------:R-:W1:Y:S08]  /*3ba0*/  LDC.64 R4, c[0x0][0xb28] ;  /* 0x0002ca00ff047b82 */ /* 0x000e700000000a00 */
[----:B--23--:R-:W1:Y:S02]  /*3bb0*/  LDC R23, c[0x0][0x374] ;  /* 0x0000dd00ff177b82 */ /* 0x00ce640000000800 */
.L_x_77:
[C---:B------:R-:W-:Y:S02]  /*3bc0*/  LEA R0, R29.reuse, UR7, 0x3 ;  /* 0x000000071d007c11 */ /* 0x040fe4000f8e18ff */
[----:B------:R-:W-:Y:S02]  /*3bd0*/  SHF.L.U32 R2, R28, 0x1f, RZ ;  /* 0x0000001f1c027819 */ /* 0x000fe400000006ff */
[----:B------:R-:W-:Y:S02]  /*3be0*/  LEA R16, R29, UR7, 0x4 ;  /* 0x000000071d107c11 */ /* 0x000fe4000f8e20ff */
[----:B--2---:R-:W2:Y:S02]  /*3bf0*/  SYNCS.PHASECHK.TRANS64.TRYWAIT P0, [R0+URZ+0x90], R2 ;  /* 0x00009002000075a7 */ /* 0x004ea400080011ff */
[----:B--2---:R-:W-:Y:S05]  /*3c00*/  @!P0 BRA `(.L_x_69) ;  /* 0x0000003800348947 */ /* 0x004fea0003800000 */
.L_x_145:
[----:B------:R-:W-:Y:S01]  /*3c10*/  ISETP.GE.AND P0, PT, R26, 0x1, PT ;  /* 0x000000011a00780c */ /* 0x000fe20003f06270 */
[----:B------:R-:W3:Y:S01]  /*3c20*/  LDS.128 R16, [R16+0x120] ;  /* 0x0001200010107984 */ /* 0x000ee20000000c00 */
[----:B--2---:R-:W-:Y:S01]  /*3c30*/  VIADD R0, R0, 0xa0 ;  /* 0x000000a000007836 */ /* 0x004fe20000000000 */
[----:B------:R-:W-:Y:S01]  /*3c40*/  @!PT LDS RZ, [RZ] ;  /* 0x00000000fffff984 */ /* 0x000fe20000000800 */
[----:B------:R-:W-:Y:S01]  /*3c50*/  @!PT LDS RZ, [RZ] ;  /* 0x00000000fffff984 */ /* 0x000fe20000000800 */
[----:B------:R-:W-:Y:S01]  /*3c60*/  @!PT LDS RZ, [RZ] ;  /* 0x00000000fffff984 */ /* 0x000fe20000000800 */
[----:B------:R-:W-:Y:S01]  /*3c70*/  @!PT LDS RZ, [RZ] ;  /* 0x00000000fffff984 */ /* 0x000fe20000000800 */
[----:B------:R2:W-:Y:S06]  /*3c80*/  MEMBAR.ALL.CTA ;  /* 0x0000000000007992 */ /* 0x0005ec0000008000 */
[----:B--2---:R-:W2:Y:S01]  /*3c90*/  FENCE.VIEW.ASYNC.S ;  /* 0x00000000000073c6 */ /* 0x004ea20000000000 */
[----:B------:R-:W-:Y:S04]  /*3ca0*/  PRMT R0, RZ, 0x654, R0 ;  /* 0x00000654ff007816 */ /* 0x000fe80000000000 */
[----:B--2---:R2:W-:Y:S01]  /*3cb0*/  SYNCS.ARRIVE.TRANS64.RED.A1T0 RZ, [R0+URZ], RZ ;  /* 0x000000ff00ff79a7 */ /* 0x0045e200081004ff */
[----:B---3--:R-:W-:Y:S11]  /*3cc0*/  LOP3.LUT P3, RZ, R18, 0x1, RZ, 0xc0, !PT ;  /* 0x0000000112ff7812 */ /* 0x008ff6000786c0ff */
[----:B------:R-:W-:Y:S02]  /*3cd0*/  @!UPT UIADD3 URZ, UPT, UPT, URZ, URZ, URZ ;  /* 0x000000fffffff290 */ /* 0x000fe4000fffe0ff */
[----:B------:R-:W-:Y:S02]  /*3ce0*/  @P3 MOV R11, R16 ;  /* 0x00000010000b3202 */ /* 0x000fe40000000f00 */
[----:B------:R-:W-:Y:S01]  /*3cf0*/  @P3 LOP3.LUT R10, R17, 0xffff, RZ, 0xc0, !PT ;  /* 0x0000ffff110a3812 */ /* 0x000fe200078ec0ff */
[----:B--2---:R-:W-:Y:S06]  /*3d00*/  @!P0 BRA `(.L_x_70) ;  /* 0x0000000000a48947 */ /* 0x004fec0003800000 */
[-C--:B-1----:R-:W-:Y:S01]  /*3d10*/  IMAD.HI.U32 R0, R23, R7.reuse, RZ ;  /* 0x0000000717007227 */ /* 0x082fe200078e00ff */
[----:B------:R-:W-:Y:S02]  /*3d20*/  ISETP.NE.AND P0, PT, R6, 0x1, PT ;  /* 0x000000010600780c */ /* 0x000fe40003f05270 */
[----:B------:R-:W-:Y:S01]  /*3d30*/  ISETP.NE.AND P2, PT, R26, 0x1, PT ;  /* 0x000000011a00780c */ /* 0x000fe20003f45270 */
[----:B----4-:R-:W-:Y:S01]  /*3d40*/  IMAD.HI.U32 R9, R24, R14, RZ ;  /* 0x0000000e18097227 */ /* 0x010fe200078e00ff */
[----:B------:R-:W-:Y:S02]  /*3d50*/  SHF.R.U32.HI R0, RZ, R22, R0 ;  /* 0x00000016ff007219 */ /* 0x000fe40000011600 */
[----:B------:R-:W-:Y:S01]  /*3d60*/  ISETP.NE.AND P4, PT, R3, 0x1, PT ;  /* 0x000000010300780c */ /* 0x000fe20003f85270 */
[----:B------:R-:W-:Y:S01]  /*3d70*/  IMAD.HI.U32 R13, R10, R7, RZ ;  /* 0x000000070a0d7227 */ /* 0x000fe200078e00ff */
[----:B------:R-:W-:Y:S02]  /*3d80*/  SHF.R.U32.HI R9, RZ, R15, R9 ;  /* 0x0000000fff097219 */ /* 0x000fe40000011609 */
[----:B------:R-:W-:Y:S01]  /*3d90*/  SEL R0, R23, R0, !P0 ;  /* 0x0000000017007207 */ /* 0x000fe20004000000 */
[----:B------:R-:W-:Y:S01]  /*3da0*/  IMAD.HI.U32 R12, R11, R14, RZ ;  /* 0x0000000e0b0c7227 */ /* 0x000fe200078e00ff */
[----:B------:R-:W-:Y:S03]  /*3db0*/  SEL R9, R24, R9, !P4 ;  /* 0x0000000918097207 */ /* 0x000fe60006000000 */
[-C--:B------:R-:W-:Y:S01]  /*3dc0*/  IMAD.HI.U32 R8, R0, R4.reuse, RZ ;  /* 0x0000000400087227 */ /* 0x080fe200078e00ff */
[----:B------:R-:W-:Y:S03]  /*3dd0*/  SHF.R.U32.HI R12, RZ, R15, R12 ;  /* 0x0000000fff0c7219 */ /* 0x000fe6000001160c */
[----:B------:R-:W-:Y:S01]  /*3de0*/  IMAD.HI.U32 R2, R9, R4, RZ ;  /* 0x0000000409027227 */ /* 0x000fe200078e00ff */
[-C--:B------:R-:W-:Y:S02]  /*3df0*/  @P2 SHF.R.U32.HI R0, RZ, R5.reuse, R8 ;  /* 0x00000005ff002219 */ /* 0x080fe40000011608 */
[----:B------:R-:W-:Y:S02]  /*3e00*/  SHF.R.U32.HI R8, RZ, R22, R13 ;  /* 0x00000016ff087219 */ /* 0x000fe4000001160d */
[----:B------:R-:W-:Y:S01]  /*3e10*/  @P2 SHF.R.U32.HI R9, RZ, R5, R2 ;  /* 0x00000005ff092219 */ /* 0x000fe20000011602 */
[----:B------:R-:W-:Y:S01]  /*3e20*/  IMAD R0, R26, R0, RZ ;  /* 0x000000001a007224 */ /* 0x000fe200078e02ff */
[----:B------:R-:W-:Y:S02]  /*3e30*/  SEL R8, R10, R8, !P0 ;  /* 0x000000080a087207 */ /* 0x000fe40004000000 */
[----:B------:R-:W-:Y:S01]  /*3e40*/  SEL R2, R11, R12, !P4 ;  /* 0x0000000c0b027207 */ /* 0x000fe20006000000 */
[----:B------:R-:W-:Y:S01]  /*3e50*/  IMAD R12, R26, R9, RZ ;  /* 0x000000091a0c7224 */ /* 0x000fe200078e02ff */
[C---:B------:R-:W-:Y:S01]  /*3e60*/  ISETP.GE.AND P0, PT, R8.reuse, R0, PT ;  /* 0x000000000800720c */ /* 0x040fe20003f06270 */
[----:B------:R-:W-:Y:S03]  /*3e70*/  IMAD.HI.U32 R0, R8, R4, RZ ;  /* 0x0000000408007227 */ /* 0x000fe600078e00ff */
[----:B------:R-:W-:Y:S02]  /*3e80*/  ISETP.GE.OR P0, PT, R2, R12, P0 ;  /* 0x0000000c0200720c */ /* 0x000fe40000706670 */
[-C--:B------:R-:W-:Y:S04]  /*3e90*/  SHF.R.U32.HI R0, RZ, R5.reuse, R0 ;  /* 0x00000005ff007219 */ /* 0x080fe80000011600 */
[----:B------:R-:W-:Y:S05]  /*3ea0*/  SEL R13, R8, R0, !P2 ;  /* 0x00000000080d7207 */ /* 0x000fea0005000000 */
[----:B------:R-:W-:Y:S02]  /*3eb0*/  IMAD.MOV R12, RZ, RZ, -R13 ;  /* 0x000000ffff0c7224 */ /* 0x000fe400078e0a0d */
[----:B------:R-:W-:Y:S04]  /*3ec0*/  @!P0 IMAD.HI.U32 R0, R2, R4, RZ ;  /* 0x0000000402008227 */ /* 0x000fe800078e00ff */
[----:B------:R-:W-:Y:S01]  /*3ed0*/  IMAD R12, R26, R12, R8 ;  /* 0x0000000c1a0c7224 */ /* 0x000fe200078e0208 */
[----:B------:R-:W-:Y:S04]  /*3ee0*/  @!P0 SHF.R.U32.HI R0, RZ, R5, R0 ;  /* 0x00000005ff008219 */ /* 0x000fe80000011600 */
[----:B------:R-:W-:Y:S04]  /*3ef0*/  @!P0 SEL R0, R2, R0, !P2 ;  /* 0x0000000002008207 */ /* 0x000fe80005000000 */
[----:B------:R-:W-:Y:S01]  /*3f00*/  @!P0 IADD3 R13, PT, PT, R13, -R0, RZ ;  /* 0x800000000d0d8210 */ /* 0x000fe20007ffe0ff */
[----:B------:R-:W-:Y:S01]  /*3f10*/  @!P0 IMAD R0, R9, R12, R0 ;  /* 0x0000000c09008224 */ /* 0x000fe200078e0200 */
[----:B------:R-:W-:Y:S01]  /*3f20*/  IADD3 R9, PT, PT, -R8, RZ, RZ ;  /* 0x000000ff08097210 */ /* 0x000fe20007ffe1ff */
[--C-:B------:R-:W-:Y:S02]  /*3f30*/  IMAD.MOV R12, RZ, RZ, -R2.reuse ;  /* 0x000000ffff0c7224 */ /* 0x100fe400078e0a02 */
[----:B------:R-:W-:Y:S02]  /*3f40*/  @!P0 IMAD R8, R13, R26, R2 ;  /* 0x0000001a0d088224 */ /* 0x000fe400078e0202 */
[----:B------:R-:W-:Y:S02]  /*3f50*/  @!P0 IMAD.MOV.U32 R2, RZ, RZ, R0 ;  /* 0x000000ffff028224 */ /* 0x000fe400078e0000 */
[----:B------:R-:W-:Y:S02]  /*3f60*/  IMAD R11, R3, R12, R11 ;  /* 0x0000000c030b7224 */ /* 0x000fe400078e020b */
[----:B------:R-:W-:Y:S02]  /*3f70*/  IMAD R10, R6, R9, R10 ;  /* 0x00000009060a7224 */ /* 0x000fe400078e020a */
[----:B------:R-:W-:Y:S02]  /*3f80*/  IMAD R11, R2, R3, R11 ;  /* 0x00000003020b7224 */ /* 0x000fe400078e020b */
[----:B------:R-:W-:Y:S02]  /*3f90*/  IMAD R10, R8, R6, R10 ;  /* 0x00000006080a7224 */ /* 0x000fe400078e020a */
.L_x_70:
[----:B------:R-:W-:Y:S05]  /*3fa0*/  BRA.U UP1, `(.L_x_71) ;  /* 0x0000000101107547 */ /* 0x000fea000b800000 */
[----:B------:R-:W-:Y:S04]  /*3fb0*/  MOV R2, UR6 ;  /* 0x0000000600027c02 */ /* 0x000fe80008000f00 */
[----:B------:R-:W-:Y:S04]  /*3fc0*/  SHF.L.U32 R2, R2, 0x1f, RZ ;  /* 0x0000001f02027819 */ /* 0x000fe800000006ff */
[----:B------:R-:W2:Y:S02]  /*3fd0*/  SYNCS.PHASECHK.TRANS64.TRYWAIT P0, [UR7+0x88], R2 ;  /* 0x00008802ff0075a7 */ /* 0x000ea40008001107 */
[----:B--2---:R-:W-:Y:S05]  /*3fe0*/  @!P0 BRA `(.L_x_72) ;  /* 0x0000003400508947 */ /* 0x004fea0003800000 */
.L_x_71:
[----:B------:R-:W-:Y:S02]  /*3ff0*/  R2UR UR11, R21 ;  /* 0x00000000150b72ca */ /* 0x000fe400000e0000 */
[----:B------:R-:W-:Y:S02]  /*4000*/  R2UR UR10, R20 ;  /* 0x00000000140a72ca */ /* 0x000fe400000e0000 */
[----:B------:R-:W-:Y:S04]  /*4010*/  ISETP.NE.U32.AND P2, PT, RZ, UR4, PT ;  /* 0x00000004ff007c0c */ /* 0x000fe8000bf45070 */
[----:B------:R-:W-:Y:S05]  /*4020*/  ISETP.NE.AND.EX P2, PT, RZ, UR5, PT, P2 ;  /* 0x00000005ff007c0c */ /* 0x000fea000bf45320 */
[----:B------:R-:W-:Y:S02]  /*4030*/  USHF.L.U32 UR11, UR11, 0x6, URZ ;  /* 0x000000060b0b7899 */ /* 0x000fe400080006ff */
[----:B------:R-:W-:Y:S01]  /*4040*/  USHF.L.U32 UR10, UR10, 0x6, URZ ;  /* 0x000000060a0a7899 */ /* 0x000fe200080006ff */
[----:B------:R-:W-:Y:S11]  /*4050*/  BRA.U !UP4, `(.L_x_73) ;  /* 0x000000010c347547 */ /* 0x000ff6000b800000 */
[----:B------:R-:W-:Y:S01]  /*4060*/  UPLOP3.LUT UP0, UPT, UPT, UPT, UP3, 0x80, 0x8 ;  /* 0x000000000008789c */ /* 0x000fe20003f0f030 */
[----:B--2---:R-:W-:Y:S02]  /*4070*/  HFMA2 R0, -RZ, RZ, 0, 5.9604644775390625e-08 ;  /* 0x00000001ff007431 */ /* 0x004fe400000001ff */
[----:B------:R-:W-:Y:S03]  /*4080*/  IMAD.MOV.U32 R60, RZ, RZ, 0x1 ;  /* 0x00000001ff3c7424 */ /* 0x000fe600078e00ff */
[----:B------:R-:W-:Y:S05]  /*4090*/  PLOP3.LUT P0, PT, PT, PT, UP0, 0x80, 0x8 ;  /* 0x000000000008781c */ /* 0x000fea0003f0f008 */
[----:B------:R-:W2:Y:S01]  /*40a0*/  @UP0 LDCU.64 UR14, c[0x0][0x888] ;  /* 0x00011100ff0e07ac */ /* 0x000ea20008000a00 */
[----:B------:R-:W-:Y:S07]  /*40b0*/  @UP0 UIMAD UR8, UR36, UR4, URZ ;  /* 0x00000004240802a4 */ /* 0x000fee000f8e02ff */
[----:B------:R-:W-:Y:S01]  /*40c0*/  @!P0 PRMT R60, R0, 0x7610, R60 ;  /* 0x00007610003c8816 */ /* 0x000fe2000000003c */
[----:B--2---:R-:W-:Y:S03]  /*40d0*/  @UP0 UIMAD.WIDE UR14, UR8, 0x4, UR14 ;  /* 0x00000004080e08a5 */ /* 0x004fe6000f8e020e */
[----:B------:R-:W2:Y:S03]  /*40e0*/  @!UP0 LDCU UR8, c[0x0][0x880] ;  /* 0x00011000ff0887ac */ /* 0x000ea60008000800 */
[----:B------:R-:W-:Y:S01]  /*40f0*/  IMAD.U32 R8, RZ, RZ, UR14 ;  /* 0x0000000eff087e24 */ /* 0x000fe2000f8e00ff */
[----:B------:R-:W-:Y:S05]  /*4100*/  MOV R9, UR15 ;  /* 0x0000000f00097c02 */ /* 0x000fea0008000f00 */
[----:B-----5:R3:W5:Y:S02]  /*4110*/  @P0 LDG.E R35, desc[UR46][R8.64] ;  /* 0x0000002e08230981 */ /* 0x020764000c1e1900 */
[----:B--23--:R-:W-:Y:S07]  /*4120*/  @!P0 IMAD.U32 R35, RZ, RZ, UR8 ;  /* 0x00000008ff238e24 */ /* 0x00cfee000f8e00ff */
.L_x_73:
[----:B-----5:R-:W-:Y:S01]  /*4130*/  @!P2 FSETP.EQ.AND P0, PT, R35, RZ, PT ;  /* 0x000000ff2300a20b */ /* 0x020fe20003f02000 */
[----:B------:R-:W-:Y:S01]  /*4140*/  @!UPT UIADD3 URZ, UPT, UPT, URZ, URZ, URZ ;  /* 0x000000fffffff290 */ /* 0x000fe2000fffe0ff */
[----:B------:R-:W-:Y:S11]  /*4150*/  @!P2 BRA `(.L_x_74) ;  /* 0x000000000014a947 */ /* 0x000ff60003800000 */
[----:B------:R-:W-:Y:S02]  /*4160*/  LOP3.LUT P2, RZ, R60, 0xff, RZ, 0xc0, !PT ;  /* 0x000000ff3cff7812 */ /* 0x000fe4000784c0ff */
[----:B------:R-:W-:Y:S04]  /*4170*/  PLOP3.LUT P0, PT, PT, PT, UP0, 0x80, 0x8 ;  /* 0x000000000008781c */ /* 0x000fe80003f0f008 */
[----:B------:R-:W-:Y:S07]  /*4180*/  PLOP3.LUT P0, PT, P0, PT, PT, 0x8, 0x80 ;  /* 0x000000000080781c */ /* 0x000fee000070e170 */
[----:B------:R-:W-:Y:S11]  /*4190*/  @P2 FSETP.EQ.AND P0, PT, R35, RZ, PT ;  /* 0x000000ff2300220b */ /* 0x000ff60003f02000 */
[----:B------:R-:W-:Y:S02]  /*41a0*/  @!UPT UIADD3 URZ, UPT, UPT, URZ, URZ, URZ ;  /* 0x000000fffffff290 */ /* 0x000fe4000fffe0ff */
.L_x_74:
[----:B------:R-:W-:Y:S01]  /*41b0*/  ULEA UR15, UR13, UR7, 0x3 ;  /* 0x000000070d0f7291 */ /* 0x000fe2000f8e18ff */
[----:B------:R-:W-:Y:S02]  /*41c0*/  SHF.L.U32 R9, R32, 0x1f, RZ ;  /* 0x0000001f20097819 */ /* 0x000fe400000006ff */
[----:B------:R-:W-:Y:S04]  /*41d0*/  ELECT P4, URZ, PT ;  /* 0x0000000000ff782f */ /* 0x000fe80003880000 */
[----:B------:R-:W-:Y:S02]  /*41e0*/  PLOP3.LUT P4, PT, P0, P4, PT, 0xf2, 0x2f ;  /* 0x00000000002f781c */ /* 0x000fe40000789e72 */
[----:B------:R-:W3:Y:S11]  /*41f0*/  SYNCS.PHASECHK.TRANS64.TRYWAIT P2, [UR15+0x68], R9 ;  /* 0x00006809ff0075a7 */ /* 0x000ef6000804110f */
[----:B-1----:R-:W-:Y:S05]  /*4200*/  @!P4 IADD3 R8, P0, PT, R30, 0x580, RZ ;  /* 0x000005801e08c810 */ /* 0x002fea0007f1e0ff */
[----:B--2---:R-:W-:Y:S01]  /*4210*/  @!P4 IMAD.X R2, RZ, RZ, R31, P0 ;  /* 0x000000ffff02c224 */ /* 0x004fe200000e061f */
[----:B---3--:R-:W-:Y:S07]  /*4220*/  @!P2 BRA `(.L_x_75) ;  /* 0x0000003000d8a947 */ /* 0x008fee0003800000 */
.L_x_148:
[----:B------:R-:W2:Y:S01]  /*4230*/  LDC.64 R12, c[0x0][0xb18] ;  /* 0x0002c600ff0c7b82 */ /* 0x000ea20000000a00 */
[----:B------:R-:W-:Y:S01]  /*4240*/  @!P4 R2UR UR8, R2 ;  /* 0x000000000208c2ca */ /* 0x000fe200000e0000 */
[----:B------:R-:W-:Y:S01]  /*4250*/  VOTEU.ALL UP2, P4 ;  /* 0x0000000000ff7886 */ /* 0x000fe20002040000 */
[----:B------:R-:W-:Y:S01]  /*4260*/  @!P4 R2UR UR9, R8 ;  /* 0x000000000809c2ca */ /* 0x000fe200000e0000 */
[----:B------:R-:W-:Y:S01]  /*4270*/  VOTEU.ALL UP1, P4 ;  /* 0x0000000000ff7886 */ /* 0x000fe20002020000 */
[----:B-1----:R-:W-:Y:S03]  /*4280*/  @!P4 IMAD.MOV.U32 R0, RZ, RZ, 0x1000 ;  /* 0x00001000ff00c424 */ /* 0x002fe600078e00ff */
[----:B------:R-:W1:Y:S01]  /*4290*/  @!P1 LDC R2, c[0x0][0xb0c] ;  /* 0x0002c300ff029b82 */ /* 0x000e620000000800 */
[----:B------:R-:W-:Y:S01]  /*42a0*/  UMOV UR20, 0x0 ;  /* 0x0000000000147882 */ /* 0x000fe20000000000 */
[----:B------:R-:W-:Y:S01]  /*42b0*/  UMOV UR21, 0x10000000 ;  /* 0x1000000000157882 */ /* 0x000fe20000000000 */
[----:B------:R-:W-:Y:S01]  /*42c0*/  UMOV UR12, UR36 ;  /* 0x00000024000c7c82 */ /* 0x000fe20008000000 */
[----:B------:R-:W-:Y:S01]  /*42d0*/  UIADD3 UR14, UPT, UPT, UR13, 0x1, URZ ;  /* 0x000000010d0e7890 */ /* 0x000fe2000fffe0ff */
[----:B------:R-:W-:Y:S01]  /*42e0*/  @P3 SHF.R.U32.HI R27, RZ, 0x10, R17 ;  /* 0x00000010ff1b3819 */ /* 0x000fe20000011611 */
[----:B------:R-:W-:Y:S02]  /*42f0*/  VIADD R29, R29, 0x1 ;  /* 0x000000011d1d7836 */ /* 0x000fe40000000000 */
[----:B------:R-:W-:Y:S01]  /*4300*/  IMAD.U32 R9, RZ, RZ, UR8 ;  /* 0x00000008ff097e24 */ /* 0x000fe2000f8e00ff */
[----:B------:R-:W-:Y:S01]  /*4310*/  @!UP2 ULEA UR8, UR13, UR7, 0xc ;  /* 0x000000070d08a291 */ /* 0x000fe2000f8e60ff */
[----:B------:R-:W-:Y:S01]  /*4320*/  IMAD.U32 R8, RZ, RZ, UR9 ;  /* 0x00000009ff087e24 */ /* 0x000fe2000f8e00ff */
[----:B------:R-:W-:Y:S02]  /*4330*/  UIADD3 UR9, UPT, UPT, UR15, 0x50, URZ ;  /* 0x000000500f097890 */ /* 0x000fe4000fffe0ff */
[----:B------:R-:W-:Y:S01]  /*4340*/  @!P4 R2UR UR19, R9 ;  /* 0x000000000913c2ca */ /* 0x000fe200000e0000 */
[----:B------:R-:W-:Y:S01]  /*4350*/  @!UP2 UIADD3 UR8, UPT, UPT, UR8, 0x200, URZ ;  /* 0x000002000808a890 */ /* 0x000fe2000fffe0ff */
[----:B------:R-:W-:Y:S01]  /*4360*/  @!P4 R2UR UR18, R8 ;  /* 0x000000000812c2ca */ /* 0x000fe200000e0000 */
[----:B------:R-:W-:Y:S01]  /*4370*/  UISETP.NE.AND UP5, UPT, UR14, 0x3, UPT ;  /* 0x000000030e00788c */ /* 0x000fe2000bfa5270 */
[----:B------:R-:W3:Y:S01]  /*4380*/  LDC.64 R8, c[0x0][0xb10] ;  /* 0x0002c400ff087b82 */ /* 0x000ee20000000a00 */
[----:B------:R-:W-:Y:S02]  /*4390*/  UPRMT UR16, UR37, 0x654, UR9 ;  /* 0x0000065425107896 */ /* 0x000fe40008000009 */
[----:B------:R-:W-:Y:S02]  /*43a0*/  USEL UR17, URZ, 0x1, UP5 ;  /* 0x00000001ff117887 */ /* 0x000fe4000a800000 */
[----:B------:R-:W-:Y:S04]  /*43b0*/  USEL UR14, UR14, URZ, UP5 ;  /* 0x000000ff0e0e7287 */ /* 0x000fe8000a800000 */
[----:B------:R-:W-:Y:S01]  /*43c0*/  ULEA UR13, UR14, UR7, 0x3 ;  /* 0x000000070e0d7291 */ /* 0x000fe2000f8e18ff */
[----:B------:R-:W-:Y:S01]  /*43d0*/  LOP3.LUT R32, R32, UR17, RZ, 0x3c, !PT ;  /* 0x0000001120207c12 */ /* 0x000fe2000f8e3cff */
[----:B------:R1:W-:Y:S01]  /*43e0*/  @!UP1 UTMALDG.3D [UR8], [UR18], desc[UR20] ;  /* 0x00001408120095b4 */ /* 0x0003e20008011000 */
[----:B------:R5:W-:Y:S02]  /*43f0*/  @!P4 SYNCS.ARRIVE.TRANS64.RED.A0TR RZ, [UR15+0x50], R0 ;  /* 0x00005000ffffc9a7 */ /* 0x000be4000830040f */
[----:B------:R-:W-:Y:S01]  /*4400*/  SHF.L.U32 R20, R32, 0x1f, RZ ;  /* 0x0000001f20147819 */ /* 0x000fe200000006ff */
[C---:B---3--:R-:W-:Y:S01]  /*4410*/  @!P1 IMAD.HI.U32 R8, R11.reuse, R8, RZ ;  /* 0x000000080b089227 */ /* 0x048fe200078e00ff */
[----:B--2---:R-:W-:Y:S02]  /*4420*/  @!P1 ISETP.NE.AND P0, PT, R12, 0x1, PT ;  /* 0x000000010c00980c */ /* 0x004fe40003f05270 */
[----:B-1----:R-:W-:Y:S01]  /*4430*/  @!P1 ISETP.NE.AND P2, PT, R2, 0x1, PT ;  /* 0x000000010200980c */ /* 0x002fe20003f45270 */
[----:B------:R-:W-:Y:S01]  /*4440*/  SYNCS.ARRIVE.TRANS64.RED.A1T0 RZ, [UR16], RZ ;  /* 0x000000ffffff79a7 */ /* 0x000fe20008100410 */
[C---:B------:R-:W-:Y:S01]  /*4450*/  @!P1 IMAD.HI.U32 R13, R10.reuse, R13, RZ ;  /* 0x0000000d0a0d9227 */ /* 0x040fe200078e00ff */
[----:B------:R-:W-:Y:S04]  /*4460*/  @!P1 SHF.R.U32.HI R8, RZ, R9, R8 ;  /* 0x00000009ff089219 */ /* 0x000fe80000011608 */
[----:B------:R-:W-:Y:S01]  /*4470*/  @!P1 SEL R8, R11, R8, !P2 ;  /* 0x000000080b089207 */ /* 0x000fe20005000000 */
[----:B------:R-:W1:Y:S01]  /*4480*/  SYNCS.PHASECHK.TRANS64.TRYWAIT P5, [UR13+0x68], R20 ;  /* 0x00006814ff0075a7 */ /* 0x000e6200080a110d */
[----:B-----5:R-:W2:Y:S02]  /*4490*/  @!P1 LDC R0, c[0x0][0xb20] ;  /* 0x0002c800ff009b82 */ /* 0x020ea40000000800 */
[----:B--2---:R-:W-:Y:S04]  /*44a0*/  @!P1 SHF.R.U32.HI R0, RZ, R0, R13 ;  /* 0x00000000ff009219 */ /* 0x004fe8000001160d */
[----:B------:R-:W-:Y:S05]  /*44b0*/  @!P1 SEL R9, R10, R0, !P0 ;  /* 0x000000000a099207 */ /* 0x000fea0004000000 */
[----:B------:R-:W-:Y:S02]  /*44c0*/  @!P1 IMAD.IADD R0, R9, 0x1, -R8 ;  /* 0x0000000109009824 */ /* 0x000fe400078e0a08 */
[----:B------:R-:W-:Y:S02]  /*44d0*/  @!P1 IMAD.IADD R8, R8, 0x1, -R9 ;  /* 0x0000000108089824 */ /* 0x000fe400078e0a09 */
[----:B------:R-:W-:Y:S02]  /*44e0*/  @!P1 IMAD R11, R0, R2, R11 ;  /* 0x00000002000b9224 */ /* 0x000fe400078e020b */
[----:B------:R-:W-:Y:S01]  /*44f0*/  @!P1 IMAD R10, R8, R12, R10 ;  /* 0x0000000c080a9224 */ /* 0x000fe200078e020a */
[----:B-1----:R-:W-:Y:S06]  /*4500*/  @!P5 BRA `(.L_x_76) ;  /* 0x000000300038d947 */ /* 0x002fec0003800000 */
.L_x_150:
[----:B------:R-:W-:Y:S01]  /*4510*/  @!P4 IADD3 R2, P0, PT, R30, 0x580, RZ ;  /* 0x000005801e02c810 */ /* 0x000fe20007f1e0ff */
[----:B------:R-:W-:Y:S01]  /*4520*/  UMOV UR18, 0x0 ;  /* 0x0000000000127882 */ /* 0x000fe20000000000 */
[----:B------:R-:W-:Y:S01]  /*4530*/  UMOV UR19, 0x10000000 ;  /* 0x1000000000137882 */ /* 0x000fe20000000000 */
[----:B------:R-:W-:Y:S01]  /*4540*/  VOTEU.ALL UP1, P4 ;  /* 0x0000000000ff7886 */ /* 0x000fe20002020000 */
[----:B------:R-:W-:Y:S01]  /*4550*/  @!P4 R2UR UR9, R2 ;  /* 0x000000000209c2ca */ /* 0x000fe200000e0000 */
[----:B-1----:R-:W-:Y:S01]  /*4560*/  @!P4 IMAD.X R0, RZ, RZ, R31, P0 ;  /* 0x000000ffff00c224 */ /* 0x002fe200000e061f */
[----:B------:R-:W-:Y:S01]  /*4570*/  UMOV UR12, UR36 ;  /* 0x00000024000c7c82 */ /* 0x000fe20008000000 */
[----:B------:R-:W-:Y:S01]  /*4580*/  @P3 R2UR UR36, R27 ;  /* 0x000000001b2432ca */ /* 0x000fe200000e0000 */
[----:B------:R-:W-:Y:S01]  /*4590*/  @!UP1 ULEA UR15, UR14, UR7, 0xc ;  /* 0x000000070e0f9291 */ /* 0x000fe2000f8e60ff */
[----:B------:R-:W-:Y:S01]  /*45a0*/  ISETP.NE.AND P0, PT, R29, 0x2, PT ;  /* 0x000000021d00780c */ /* 0x000fe20003f05270 */
[----:B------:R-:W-:Y:S01]  /*45b0*/  @!UP1 UIADD3 UR10, UPT, UPT, UR10, 0x20, URZ ;  /* 0x000000200a0a9890 */ /* 0x000fe2000fffe0ff */
[----:B------:R-:W-:Y:S01]  /*45c0*/  @!P4 R2UR UR8, R0 ;  /* 0x000000000008c2ca */ /* 0x000fe200000e0000 */
[----:B------:R-:W-:Y:S01]  /*45d0*/  IMAD.IADD R20, R10, 0x1, R58 ;  /* 0x000000010a147824 */ /* 0x000fe200078e023a */
[----:B------:R-:W-:Y:S01]  /*45e0*/  SEL R0, RZ, 0x1, P0 ;  /* 0x00000001ff007807 */ /* 0x000fe20000000000 */
[----:B------:R-:W-:Y:S01]  /*45f0*/  IMAD.IADD R21, R11, 0x1, R59 ;  /* 0x000000010b157824 */ /* 0x000fe200078e023b */
[----:B------:R-:W-:Y:S02]  /*4600*/  SEL R29, R29, RZ, P0 ;  /* 0x000000ff1d1d7207 */ /* 0x000fe40000000000 */
[----:B------:R-:W-:Y:S01]  /*4610*/  IMAD.U32 R8, RZ, RZ, UR9 ;  /* 0x00000009ff087e24 */ /* 0x000fe2000f8e00ff */
[----:B------:R-:W-:Y:S01]  /*4620*/  UIADD3 UR9, UPT, UPT, UR13, 0x50, URZ ;  /* 0x000000500d097890 */ /* 0x000fe2000fffe0ff */
[----:B------:R-:W-:Y:S03]  /*4630*/  LOP3.LUT R28, R28, R0, RZ, 0x3c, !PT ;  /* 0x000000001c1c7212 */ /* 0x000fe600078e3cff */
[----:B------:R-:W-:Y:S02]  /*4640*/  @!P4 R2UR UR16, R8 ;  /* 0x000000000810c2ca */ /* 0x000fe400000e0000 */
[----:B------:R-:W-:Y:S01]  /*4650*/  IMAD.U32 R9, RZ, RZ, UR8 ;  /* 0x00000008ff097e24 */ /* 0x000fe2000f8e00ff */
[----:B------:R-:W-:Y:S01]  /*4660*/  @!UP1 UIADD3 UR8, UPT, UPT, UR15, 0x200, URZ ;  /* 0x000002000f089890 */ /* 0x000fe2000fffe0ff */
[----:B------:R-:W-:Y:S01]  /*4670*/  VOTEU.ALL UP1, P4 ;  /* 0x0000000000ff7886 */ /* 0x000fe20002020000 */
[----:B------:R-:W-:Y:S02]  /*4680*/  UPRMT UR15, UR37, 0x654, UR9 ;  /* 0x00000654250f7896 */ /* 0x000fe40008000009 */
[----:B------:R-:W-:Y:S11]  /*4690*/  @!P4 R2UR UR17, R9 ;  /* 0x000000000911c2ca */ /* 0x000ff600000e0000 */
[----:B------:R-:W-:Y:S02]  /*46a0*/  @!UPT UIADD3 URZ, UPT, UPT, URZ, URZ, URZ ;  /* 0x000000fffffff290 */ /* 0x000fe4000fffe0ff */
[----:B------:R2:W-:Y:S01]  /*46b0*/  @!UP1 UTMALDG.3D [UR8], [UR16], desc[UR18] ;  /* 0x00001208100095b4 */ /* 0x0005e20008011000 */
[----:B------:R2:W-:Y:S01]  /*46c0*/  @!P4 SYNCS.ARRIVE.TRANS64.RED.A0TR RZ, [UR13+0x50], R25 ;  /* 0x00005019ffffc9a7 */ /* 0x0005e2000830040d */
[----:B------:R-:W-:Y:S04]  /*46d0*/  UIADD3 UR13, UPT, UPT, UR14, 0x1, URZ ;  /* 0x000000010e0d7890 */ /* 0x000fe8000fffe0ff */
[----:B------:R-:W-:Y:S04]  /*46e0*/  UISETP.NE.AND UP1, UPT, UR13, 0x3, UPT ;  /* 0x000000030d00788c */ /* 0x000fe8000bf25270 */
[----:B------:R-:W-:Y:S02]  /*46f0*/  USEL UR14, URZ, 0x1, UP1 ;  /* 0x00000001ff0e7887 */ /* 0x000fe40008800000 */
[----:B------:R-:W-:Y:S02]  /*4700*/  USEL UR13, UR13, URZ, UP1 ;  /* 0x000000ff0d0d7287 */ /* 0x000fe40008800000 */
[----:B------:R-:W-:Y:S02]  /*4710*/  UPLOP3.LUT UP1, UPT, UPT, UPT, UPT, 0x80, 0x8 ;  /* 0x000000000008789c */ /* 0x000fe40003f2f070 */
[----:B------:R-:W-:Y:S01]  /*4720*/  LOP3.LUT R32, R32, UR14, RZ, 0x3c, !PT ;  /* 0x0000000e20207c12 */ /* 0x000fe2000f8e3cff */
[----:B------:R-:W-:Y:S01]  /*4730*/  SYNCS.ARRIVE.TRANS64.RED.A1T0 RZ, [UR15], RZ ;  /* 0x000000ffffff79a7 */ /* 0x000fe2000810040f */
[----:B------:R-:W-:Y:S07]  /*4740*/  @P3 BRA `(.L_x_77) ;  /* 0xfffffff4001c3947 */ /* 0x000fee000383ffff */
[----:B------:R-:W-:Y:S01]  /*4750*/  UIADD3 UR7, UPT, UPT, UR7, 0x68, URZ ;  /* 0x0000006807077890 */ /* 0x000fe2000fffe0ff */
[----:B------:R-:W-:-:S03]  /*4760*/  SHF.L.U32 R2, R32, 0x1f, RZ ;  /* 0x0000001f20027819 */ /* 0x000fc600000006ff */
[----:B------:R-:W-:-:S09]  /*4770*/  ULEA UR4, UR13, UR7, 0x3 ;  /* 0x000000070d047291 */ /* 0x000fd2000f8e18ff */
[----:B------:R-:W1:Y:S02]  /*4780*/  SYNCS.PHASECHK.TRANS64.TRYWAIT P0, [UR4], R2 ;  /* 0x00000002ff0075a7 */ /* 0x000e640008001104 */
[----:B-1----:R-:W-:Y:S05]  /*4790*/  @!P0 BRA `(.L_x_78) ;  /* 0x0000002c00ac8947 */ /* 0x002fea0003800000 */
.L_x_152:
        /* <DEDUP_REMOVED lines=9> */
.L_x_154:
[----:B------:R-:W-:-:S04]  /*4830*/  UIADD3 UR5, UPT, UPT, UR5, 0x1, URZ ;  /* 0x0000000105057890 */ /* 0x000fc8000fffe0ff */
[----:B------:R-:W-:-:S04]  /*4840*/  UISETP.NE.AND UP0, UPT, UR5, 0x3, UPT ;  /* 0x000000030500788c */ /* 0x000fc8000bf05270 */
[----:B------:R-:W-:Y:S02]  /*4850*/  USEL UR4, URZ, 0x1, UP0 ;  /* 0x00000001ff047887 */ /* 0x000fe40008000000 */
[----:B------:R-:W-:-:S04]  /*4860*/  USEL UR5, UR5, URZ, UP0 ;  /* 0x000000ff05057287 */ /* 0x000fc80008000000 */
[----:B------:R-:W-:Y:S01]  /*4870*/  ULEA UR5, UR5, UR7, 0x3 ;  /* 0x0000000705057291 */ /* 0x000fe2000f8e18ff */
[----:B-1----:R-:W-:-:S04]  /*4880*/  LOP3.LUT R2, R32, UR4, RZ, 0x3c, !PT ;  /* 0x0000000420027c12 */ /* 0x002fc8000f8e3cff */
[----:B------:R-:W-:Y:S01]  /*4890*/  SHF.L.U32 R2, R2, 0x1f, RZ ;  /* 0x0000001f02027819 */ /* 0x000fe200000006ff */
[----:B------:R-:W-:-:S07]  /*48a0*/  IMAD.U32 R0, RZ, RZ, UR5 ;  /* 0x00000005ff007e24 */ /* 0x000fce000f8e00ff */
.L_x_80:
[----:B-1----:R1:W3:Y:S02]  /*48b0*/  SYNCS.PHASECHK.TRANS64.TRYWAIT P0, [R0+URZ], R2 ;  /* 0x00000002000075a7 */ /* 0x0022e400080011ff */
[----:B---3--:R-:W-:Y:S05]  /*48c0*/  @!P0 NANOSLEEP.SYNCS 0x989680 ;  /* 0x009896800000895d */ /* 0x008fea0003900000 */
[----:B------:R-:W3:Y:S02]  /*48d0*/  @!P0 SYNCS.PHASECHK.TRANS64 P0, [R0+URZ], R2 ;  /* 0x00000002000085a7 */ /* 0x000ee400080010ff */
[----:B--23--:R-:W-:Y:S05]  /*48e0*/  @P0 EXIT ;  /* 0x000000000000094d */ /* 0x00cfea0003800000 */
[----:B------:R-:W-:Y:S05]  /*48f0*/  BRA `(.L_x_80) ;  /* 0xfffffffc00ec7947 */ /* 0x000fea000383ffff */
.L_x_68:
[----:B------:R-:W-:-:S06]  /*4900*/  UISETP.GE.AND UP1, UPT, UR8, 0x4, UPT ;  /* 0x000000040800788c */ /* 0x000fcc000bf26270 */
[----:B------:R-:W-:-:S13]  /*4910*/  PLOP3.LUT P0, PT, PT, PT, UP1, 0x80, 0x8 ;  /* 0x000000000008781c */ /* 0x000fda0003f0f018 */
[----:B------:R-:W-:Y:S05]  /*4920*/  @!P0 EXIT ;  /* 0x000000000000894d */ /* 0x000fea0003800000 */
[----:B------:R-:W-:Y:S01]  /*4930*/  BAR.SYNC.DEFER_BLOCKING 0x6, 0xa0 ;  /* 0x0182800000007b1d */ /* 0x000fe20000010000 */
[C---:B------:R-:W-:Y:S01]  /*4940*/  IMAD.SHL.U32 R3, R70.reuse, 0x20, RZ ;  /* 0x0000002046037824 */ /* 0x040fe200078e00ff */
[C---:B------:R-:W-:Y:S01]  /*4950*/  LOP3.LUT P0, RZ, R70.reuse, 0x4, RZ, 0xc0, !PT ;  /* 0x0000000446ff7812 */ /* 0x040fe2000780c0ff */
[C---:B------:R-:W-:Y:S02]  /*4960*/  IMAD.SHL.U32 R64, R70.reuse, 0x10, RZ ;  /* 0x0000001046407824 */ /* 0x040fe400078e00ff */
[C---:B------:R-:W-:Y:S01]  /*4970*/  IMAD.SHL.U32 R2, R70.reuse, 0x4, RZ ;  /* 0x0000000446027824 */ /* 0x040fe200078e00ff */
[----:B------:R-:W-:Y:S02]  /*4980*/  UMOV UR48, 0x400 ;  /* 0x0000040000307882 */ /* 0x000fe40000000000 */
[----:B------:R-:W1:Y:S01]  /*4990*/  LDC R63, c[0x0][0x370] ;  /* 0x0000dc00ff3f7b82 */ /* 0x000e620000000800 */
[----:B------:R-:W-:Y:S01]  /*49a0*/  ULEA UR48, UR37, UR48, 0x18 ;  /* 0x0000003025307291 */ /* 0x000fe2000f8ec0ff */
[----:B------:R-:W-:Y:S01]  /*49b0*/  LOP3.LUT R4, R3, 0xc0, RZ, 0xc0, !PT ;  /* 0x000000c003047812 */ /* 0x000fe200078ec0ff */
[----:B------:R-:W-:Y:S01]  /*49c0*/  IMAD.U32 R32, R70, 0x10000, RZ ;  /* 0x0001000046207824 */ /* 0x000fe200078e00ff */
[----:B------:R-:W-:Y:S01]  /*49d0*/  LOP3.LUT R64, R64, 0x600, RZ, 0xc0, !PT ;  /* 0x0000060040407812 */ /* 0x000fe200078ec0ff */
[----:B------:R-:W-:Y:S01]  /*49e0*/  IMAD.MOV.U32 R69, RZ, RZ, 0x10 ;  /* 0x00000010ff457424 */ /* 0x000fe200078e00ff */
[----:B------:R-:W-:Y:S01]  /*49f0*/  LOP3.LUT R2, R4, 0x18, R2, 0xf8, !PT ;  /* 0x0000001804027812 */ /* 0x000fe200078ef802 */
[----:B------:R-:W-:Y:S01]  /*4a00*/  IMAD.MOV.U32 R31, RZ, RZ, RZ ;  /* 0x000000ffff1f7224 */ /* 0x000fe200078e00ff */
[----:B------:R-:W2:Y:S01]  /*4a10*/  LDC R28, c[0x0][0xb0c] ;  /* 0x0002c300ff1c7b82 */ /* 0x000ea20000000800 */
[----:B------:R-:W-:Y:S01]  /*4a20*/  SHF.R.U32.HI R4, RZ, 0x1, R70 ;  /* 0x00000001ff047819 */ /* 0x000fe20000011646 */
[----:B------:R-:W-:Y:S01]  /*4a30*/  IMAD.MOV.U32 R68, RZ, RZ, RZ ;  /* 0x000000ffff447224 */ /* 0x000fe200078e00ff */
[--C-:B------:R-:W-:Y:S01]  /*4a40*/  LOP3.LUT R64, R64, 0x20, R3.reuse, 0xf8, !PT ;  /* 0x0000002040407812 */ /* 0x100fe200078ef803 */
[----:B------:R-:W-:Y:S01]  /*4a50*/  IMAD.MOV.U32 R73, RZ, RZ, RZ ;  /* 0x000000ffff497224 */ /* 0x000fe200078e00ff */
[----:B------:R-:W-:Y:S01]  /*4a60*/  LOP3.LUT R32, R32, 0x600000, RZ, 0xc0, !PT ;  /* 0x0060000020207812 */ /* 0x000fe200078ec0ff */
[----:B------:R-:W-:Y:S01]  /*4a70*/  IMAD.MOV.U32 R67, RZ, RZ, RZ ;  /* 0x000000ffff437224 */ /* 0x000fe200078e00ff */
[----:B------:R-:W-:Y:S01]  /*4a80*/  LOP3.LUT R2, R2, 0x8, R4, 0x78, !PT ;  /* 0x0000000802027812 */ /* 0x000fe200078e7804 */
[----:B------:R-:W4:Y:S01]  /*4a90*/  LDC R61, c[0x0][0xb20] ;  /* 0x0002c800ff3d7b82 */ /* 0x000f220000000800 */
[----:B------:R-:W3:Y:S01]  /*4aa0*/  LDS R0, [UR48+0x140] ;  /* 0x00014030ff007984 */ /* 0x000ee20008000800 */
[----:B------:R-:W-:Y:S01]  /*4ab0*/  LOP3.LUT R64, R64, 0x100, R3, 0xf8, !PT ;  /* 0x0000010040407812 */ /* 0x000fe200078ef803 */
[----:B------:R-:W1:Y:S01]  /*4ac0*/  LDCU.64 UR54, c[0x0][0x348] ;  /* 0x00006900ff3677ac */ /* 0x000e620008000a00 */
[----:B------:R-:W-:-:S02]  /*4ad0*/  LOP3.LUT R70, R70, 0x60, RZ, 0xc0, !PT ;  /* 0x0000006046467812 */ /* 0x000fc400078ec0ff */
[----:B------:R-:W-:Y:S01]  /*4ae0*/  LOP3.LUT R64, R64, R2, RZ, 0xfc, !PT ;  /* 0x0000000240407212 */ /* 0x000fe200078efcff */
[----:B------:R-:W1:Y:S01]  /*4af0*/  LDCU.64 UR38, c[0x0][0x888] ;  /* 0x00011100ff2677ac */ /* 0x000e620008000a00 */
[----:B------:R-:W1:Y:S01]  /*4b00*/  LDC R27, c[0x0][0xb30] ;  /* 0x0002cc00ff1b7b82 */ /* 0x000e620000000800 */
[----:B------:R-:W-:Y:S01]  /*4b10*/  SEL R69, R69, 0xfffffff0, !P0 ;  /* 0xfffffff045457807 */ /* 0x000fe20004000000 */
[----:B------:R-:W1:Y:S01]  /*4b20*/  LDCU.64 UR44, c[0x0][0x890] ;  /* 0x00011200ff2c77ac */ /* 0x000e620008000a00 */
[----:B------:R-:W-:-:S05]  /*4b30*/  UMOV UR51, 0x1 ;  /* 0x0000000100337882 */ /* 0x000fca0000000000 */
[----:B------:R-:W1:Y:S01]  /*4b40*/  LDC.64 R56, c[0x0][0xb10] ;  /* 0x0002c400ff387b82 */ /* 0x000e620000000a00 */
[----:B------:R-:W-:Y:S01]  /*4b50*/  UMOV UR56, URZ ;  /* 0x000000ff00387c82 */ /* 0x000fe20008000000 */
[----:B------:R-:W-:Y:S01]  /*4b60*/  UIADD3 UR52, UPT, UPT, UR48, 0x200, URZ ;  /* 0x0000020030347890 */ /* 0x000fe2000fffe0ff */
[----:B------:R-:W-:Y:S01]  /*4b70*/  UMOV UR50, URZ ;  /* 0x000000ff00327c82 */ /* 0x000fe20008000000 */
[----:B------:R-:W-:-:S04]  /*4b80*/  UMOV UR49, URZ ;  /* 0x000000ff00317c82 */ /* 0x000fc80008000000 */
[----:B------:R-:W1:Y:S08]  /*4b90*/  LDC.64 R24, c[0x0][0xb18] ;  /* 0x0002c600ff187b82 */ /* 0x000e700000000a00 */
[----:B------:R-:W1:Y:S08]  /*4ba0*/  LDC.64 R22, c[0x0][0xb28] ;  /* 0x0002ca00ff167b82 */ /* 0x000e700000000a00 */
[----:B------:R-:W1:Y:S01]  /*4bb0*/  LDC.64 R54, c[0x0][0x8b0] ;  /* 0x00022c00ff367b82 */ /* 0x000e620000000a00 */
[----:B---3--:R-:W-:-:S07]  /*4bc0*/  IMAD.IADD R32, R0, 0x1, R32 ;  /* 0x0000000100207824 */ /* 0x008fce00078e0220 */
[----:B------:R-:W3:Y:S08]  /*4bd0*/  LDC.64 R52, c[0x0][0x8a8] ;  /* 0x00022a00ff347b82 */ /* 0x000ef00000000a00 */
[----:B--2-4-:R-:W1:Y:S02]  /*4be0*/  LDC R62, c[0x0][0x374] ;  /* 0x0000dd00ff3e7b82 */ /* 0x014e640000000800 */
.L_x_111:
[----:B------:R-:W-:Y:S02]  /*4bf0*/  LEA R0, R73, UR48, 0x3 ;  /* 0x0000003049007c11 */ /* 0x000fe4000f8e18ff */
[----:B------:R-:W-:Y:S02]  /*4c00*/  SHF.L.U32 R2, R67, 0x1f, RZ ;  /* 0x0000001f43027819 */ /* 0x000fe400000006ff */
[----:B-1----:R-:W-:Y:S02]  /*4c10*/  LEA R16, R73, UR48, 0x4 ;  /* 0x0000003049107c11 */ /* 0x002fe4000f8e20ff */
[----:B------:R-:W2:Y:S02]  /*4c20*/  SYNCS.PHASECHK.TRANS64.TRYWAIT P0, [R0+URZ+0x90], R2 ;  /* 0x00009002000075a7 */ /* 0x000ea400080011ff */
[----:B--2---:R-:W-:Y:S05]  /*4c30*/  @!P0 BRA `(.L_x_81) ;  /* 0x0000002800b48947 */ /* 0x004fea0003800000 */
.L_x_155:
[----:B------:R-:W4:Y:S01]  /*4c40*/  LDC.64 R10, c[0x0][0xb10] ;  /* 0x0002c400ff0a7b82 */ /* 0x000f220000000a00 */
[----:B------:R-:W3:Y:S01]  /*4c50*/  LDS.128 R16, [R16+0x120] ;  /* 0x0001200010107984 */ /* 0x000ee20000000c00 */
[----:B-1----:R-:W-:Y:S01]  /*4c60*/  ISETP.NE.AND P1, PT, R27, 0x1, PT ;  /* 0x000000011b00780c */ /* 0x002fe20003f25270 */
[----:B--2---:R-:W-:Y:S01]  /*4c70*/  VIADD R0, R0, 0xa0 ;  /* 0x000000a000007836 */ /* 0x004fe20000000000 */
[----:B------:R-:W-:Y:S04]  /*4c80*/  ISETP.GE.AND P0, PT, R26, 0x1, PT ;  /* 0x000000011a00780c */ /* 0x000fe80003f06270 */
[----:B------:R-:W1:Y:S01]  /*4c90*/  LDC.64 R8, c[0x0][0xb18] ;  /* 0x0002c600ff087b82 */ /* 0x000e620000000a00 */
[----:B------:R-:W-:Y:S01]  /*4ca0*/  PRMT R0, RZ, 0x654, R0 ;  /* 0x00000654ff007816 */ /* 0x000fe20000000000 */
[----:B------:R-:W-:Y:S01]  /*4cb0*/  @!PT LDS RZ, [RZ] ;  /* 0x00000000fffff984 */ /* 0x000fe20000000800 */
[----:B------:R-:W-:Y:S01]  /*4cc0*/  @!PT LDS RZ, [RZ] ;  /* 0x00000000fffff984 */ /* 0x000fe20000000800 */
[----:B------:R-:W-:Y:S01]  /*4cd0*/  @!PT LDS RZ, [RZ] ;  /* 0x00000000fffff984 */ /* 0x000fe20000000800 */
[----:B------:R-:W-:Y:S01]  /*4ce0*/  @!PT LDS RZ, [RZ] ;  /* 0x00000000fffff984 */ /* 0x000fe20000000800 */
[----:B------:R2:W-:Y:S06]  /*4cf0*/  MEMBAR.ALL.CTA ;  /* 0x0000000000007992 */ /* 0x0005ec0000008000 */
[----:B--2---:R-:W2:Y:S01]  /*4d00*/  FENCE.VIEW.ASYNC.S ;  /* 0x00000000000073c6 */ /* 0x004ea20000000000 */
[----:B------:R-:W1:Y:S08]  /*4d10*/  @!P1 LDC R12, c[0x0][0xb20] ;  /* 0x0002c800ff0c9b82 */ /* 0x000e700000000800 */
[----:B------:R-:W1:Y:S01]  /*4d20*/  @!P1 LDC R7, c[0x0][0xb0c] ;  /* 0x0002c300ff079b82 */ /* 0x000e620000000800 */
[----:B--2---:R2:W-:Y:S01]  /*4d30*/  SYNCS.ARRIVE.TRANS64.RED.A1T0 RZ, [R0+URZ], RZ ;  /* 0x000000ff00ff79a7 */ /* 0x0045e200081004ff */
[----:B---3--:R-:W-:Y:S04]  /*4d40*/  LOP3.LUT P4, RZ, R18, 0x1, RZ, 0xc0, !PT ;  /* 0x0000000112ff7812 */ /* 0x008fe8000788c0ff */
[----:B------:R-:W-:Y:S09]  /*4d50*/  P2R R71, PR, RZ, 0x10 ;  /* 0x00000010ff477803 */ /* 0x000ff20000000000 */
[----:B------:R-:W-:Y:S02]  /*4d60*/  @P4 MOV R30, R16 ;  /* 0x00000010001e4202 */ /* 0x000fe40000000f00 */
[----:B------:R-:W-:Y:S01]  /*4d70*/  @P4 LOP3.LUT R29, R17, 0xffff, RZ, 0xc0, !PT ;  /* 0x0000ffff111d4812 */ /* 0x000fe200078ec0ff */
[----:B--2-4-:R-:W-:Y:S06]  /*4d80*/  @!P0 BRA `(.L_x_82) ;  /* 0x0000000000a48947 */ /* 0x014fec0003800000 */
[----:B------:R-:W-:Y:S01]  /*4d90*/  IMAD.HI.U32 R0, R62, R25, RZ ;  /* 0x000000193e007227 */ /* 0x000fe200078e00ff */
[----:B------:R-:W-:Y:S02]  /*4da0*/  ISETP.NE.AND P0, PT, R24, 0x1, PT ;  /* 0x000000011800780c */ /* 0x000fe40003f05270 */
[----:B------:R-:W-:Y:S01]  /*4db0*/  ISETP.NE.AND P2, PT, R26, 0x1, PT ;  /* 0x000000011a00780c */ /* 0x000fe20003f45270 */
[----:B------:R-:W-:Y:S01]  /*4dc0*/  IMAD.HI.U32 R4, R63, R56, RZ ;  /* 0x000000383f047227 */ /* 0x000fe200078e00ff */
[----:B------:R-:W-:Y:S02]  /*4dd0*/  SHF.R.U32.HI R0, RZ, R61, R0 ;  /* 0x0000003dff007219 */ /* 0x000fe40000011600 */
[----:B------:R-:W-:Y:S01]  /*4de0*/  ISETP.NE.AND P3, PT, R28, 0x1, PT ;  /* 0x000000011c00780c */ /* 0x000fe20003f65270 */
[----:B------:R-:W-:Y:S01]  /*4df0*/  IMAD.HI.U32 R6, R29, R25, RZ ;  /* 0x000000191d067227 */ /* 0x000fe200078e00ff */
[-C--:B------:R-:W-:Y:S02]  /*4e00*/  SHF.R.U32.HI R4, RZ, R57.reuse, R4 ;  /* 0x00000039ff047219 */ /* 0x080fe40000011604 */
[----:B------:R-:W-:Y:S01]  /*4e10*/  SEL R0, R62, R0, !P0 ;  /* 0x000000003e007207 */ /* 0x000fe20004000000 */
[----:B------:R-:W-:Y:S01]  /*4e20*/  IMAD.HI.U32 R5, R30, R56, RZ ;  /* 0x000000381e057227 */ /* 0x000fe200078e00ff */
[----:B------:R-:W-:Y:S03]  /*4e30*/  SEL R4, R63, R4, !P3 ;  /* 0x000000043f047207 */ /* 0x000fe60005800000 */
[-C--:B------:R-:W-:Y:S01]  /*4e40*/  IMAD.HI.U32 R3, R0, R22.reuse, RZ ;  /* 0x0000001600037227 */ /* 0x080fe200078e00ff */
[----:B------:R-:W-:Y:S03]  /*4e50*/  SHF.R.U32.HI R5, RZ, R57, R5 ;  /* 0x00000039ff057219 */ /* 0x000fe60000011605 */
[----:B------:R-:W-:Y:S01]  /*4e60*/  IMAD.HI.U32 R2, R4, R22, RZ ;  /* 0x0000001604027227 */ /* 0x000fe200078e00ff */
[----:B------:R-:W-:Y:S02]  /*4e70*/  @P2 SHF.R.U32.HI R0, RZ, R23, R3 ;  /* 0x00000017ff002219 */ /* 0x000fe40000011603 */
[----:B------:R-:W-:Y:S02]  /*4e80*/  SHF.R.U32.HI R3, RZ, R61, R6 ;  /* 0x0000003dff037219 */ /* 0x000fe40000011606 */
[----:B------:R-:W-:Y:S01]  /*4e90*/  @P2 SHF.R.U32.HI R4, RZ, R23, R2 ;  /* 0x00000017ff042219 */ /* 0x000fe20000011602 */
[----:B------:R-:W-:Y:S01]  /*4ea0*/  IMAD R0, R26, R0, RZ ;  /* 0x000000001a007224 */ /* 0x000fe200078e02ff */
[----:B------:R-:W-:Y:S02]  /*4eb0*/  SEL R3, R29, R3, !P0 ;  /* 0x000000031d037207 */ /* 0x000fe40004000000 */
[----:B------:R-:W-:Y:S01]  /*4ec0*/  SEL R2, R30, R5, !P3 ;  /* 0x000000051e027207 */ /* 0x000fe20005800000 */
[----:B------:R-:W-:Y:S01]  /*4ed0*/  IMAD R5, R26, R4, RZ ;  /* 0x000000041a057224 */ /* 0x000fe200078e02ff */
[C---:B------:R-:W-:Y:S01]  /*4ee0*/  ISETP.GE.AND P0, PT, R3.reuse, R0, PT ;  /* 0x000000000300720c */ /* 0x040fe20003f06270 */
[C---:B------:R-:W-:Y:S03]  /*4ef0*/  IMAD.HI.U32 R0, R3.reuse, R22, RZ ;  /* 0x0000001603007227 */ /* 0x040fe600078e00ff */
[C---:B------:R-:W-:Y:S02]  /*4f00*/  ISETP.GE.OR P0, PT, R2.reuse, R5, P0 ;  /* 0x000000050200720c */ /* 0x040fe40000706670 */
[----:B------:R-:W-:Y:S04]  /*4f10*/  SHF.R.U32.HI R0, RZ, R23, R0 ;  /* 0x00000017ff007219 */ /* 0x000fe80000011600 */
[C---:B------:R-:W-:Y:S05]  /*4f20*/  SEL R6, R3.reuse, R0, !P2 ;  /* 0x0000000003067207 */ /* 0x040fea0005000000 */
        /* <DEDUP_REMOVED lines=14> */
[----:B------:R-:W-:Y:S07]  /*5010*/  IMAD R29, R3, R24, R29 ;  /* 0x00000018031d7224 */ /* 0x000fee00078e021d */
.L_x_82:
[----:B-1----:R-:W-:Y:S01]  /*5020*/  @!P1 ISETP.NE.AND P0, PT, R8, 0x1, PT ;  /* 0x000000010800980c */ /* 0x002fe20003f05270 */
[----:B------:R-:W-:Y:S01]  /*5030*/  @!P1 IMAD.HI.U32 R0, R30, R10, RZ ;  /* 0x0000000a1e009227 */ /* 0x000fe200078e00ff */
[----:B------:R-:W-:Y:S01]  /*5040*/  @!P1 ISETP.NE.AND P2, PT, R7, 0x1, PT ;  /* 0x000000010700980c */ /* 0x000fe20003f45270 */
[----:B------:R-:W-:Y:S01]  /*5050*/  ULOP3.LUT UP0, URZ, UR52, 0x1b0, URZ, 0xc0, !UPT ;  /* 0x000001b034ff7892 */ /* 0x000fe2000f80c0ff */
[----:B------:R-:W-:Y:S01]  /*5060*/  R2UR UR42, R21 ;  /* 0x00000000152a72ca */ /* 0x000fe200000e0000 */
[----:B------:R-:W-:Y:S01]  /*5070*/  @!P1 IMAD.HI.U32 R2, R29, R9, RZ ;  /* 0x000000091d029227 */ /* 0x000fe200078e00ff */
[----:B------:R-:W-:Y:S02]  /*5080*/  @!P1 SHF.R.U32.HI R0, RZ, R11, R0 ;  /* 0x0000000bff009219 */ /* 0x000fe40000011600 */
[----:B------:R-:W-:Y:S01]  /*5090*/  R2UR UR41, R20 ;  /* 0x00000000142972ca */ /* 0x000fe200000e0000 */
[----:B------:R-:W-:Y:S01]  /*50a0*/  VIADD R73, R73, 0x1 ;  /* 0x0000000149497836 */ /* 0x000fe20000000000 */
[----:B------:R-:W-:Y:S02]  /*50b0*/  @!P1 SHF.R.U32.HI R2, RZ, R12, R2 ;  /* 0x0000000cff029219 */ /* 0x000fe40000011602 */
[----:B------:R-:W-:Y:S02]  /*50c0*/  @!P1 SEL R3, R30, R0, !P2 ;  /* 0x000000001e039207 */ /* 0x000fe40005000000 */
[----:B------:R-:W-:Y:S02]  /*50d0*/  @!P1 SEL R2, R29, R2, !P0 ;  /* 0x000000021d029207 */ /* 0x000fe40004000000 */
[----:B------:R-:W-:Y:S01]  /*50e0*/  @P4 SHF.R.U32.HI R66, RZ, 0x10, R17 ;  /* 0x00000010ff424819 */ /* 0x000fe20000011611 */
[----:B------:R-:W-:Y:S02]  /*50f0*/  USHF.L.U32 UR42, UR42, 0x6, URZ ;  /* 0x000000062a2a7899 */ /* 0x000fe400080006ff */
[----:B------:R-:W-:Y:S02]  /*5100*/  @!P1 IMAD.IADD R0, R2, 0x1, -R3 ;  /* 0x0000000102009824 */ /* 0x000fe400078e0a03 */
[----:B------:R-:W-:Y:S01]  /*5110*/  @!P1 IMAD.IADD R2, R3, 0x1, -R2 ;  /* 0x0000000103029824 */ /* 0x000fe200078e0a02 */
[----:B------:R-:W-:Y:S01]  /*5120*/  USHF.L.U32 UR41, UR41, 0x6, URZ ;  /* 0x0000000629297899 */ /* 0x000fe200080006ff */
[----:B------:R-:W-:Y:S02]  /*5130*/  @!P1 IMAD R30, R0, R7, R30 ;  /* 0x00000007001e9224 */ /* 0x000fe400078e021e */
[----:B------:R-:W-:Y:S01]  /*5140*/  @!P1 IMAD R29, R2, R8, R29 ;  /* 0x00000008021d9224 */ /* 0x000fe200078e021d */
[----:B------:R-:W-:Y:S08]  /*5150*/  BRA.U !UP0, `(.L_x_83) ;  /* 0x00000001087c7547 */ /* 0x000ff0000b800000 */
[----:B------:R-:W1:Y:S01]  /*5160*/  LDCU.64 UR8, c[0x4][0x80] ;  /* 0x01001000ff0877ac */ /* 0x000e620008000a00 */
[----:B------:R-:W-:Y:S01]  /*5170*/  MOV R2, 0x0 ;  /* 0x0000000000027802 */ /* 0x000fe20000000f00 */
[----:B------:R-:W-:Y:S02]  /*5180*/  HFMA2 R12, -RZ, RZ, 0, 5.9604644775390625e-08 ;  /* 0x00000001ff0c7431 */ /* 0x000fe400000001ff */
[----:B------:R-:W-:Y:S01]  /*5190*/  IMAD.MOV.U32 R8, RZ, RZ, 0x70 ;  /* 0x00000070ff087424 */ /* 0x000fe200078e00ff */
[----:B------:R2:W3:Y:S01]  /*51a0*/  LDC.64 R14, c[0x4][R2] ;  /* 0x01000000020e7b82 */ /* 0x0004e20000000a00 */
[----:B------:R-:W4:Y:S01]  /*51b0*/  LDCU.64 UR6, c[0x4][0x88] ;  /* 0x01001100ff0677ac */ /* 0x000f220008000a00 */
[----:B------:R-:W-:Y:S01]  /*51c0*/  IMAD.MOV.U32 R13, RZ, RZ, RZ ;  /* 0x000000ffff0d7224 */ /* 0x000fe200078e00ff */
[----:B------:R-:W2:Y:S01]  /*51d0*/  LDCU.64 UR4, c[0x4][0x8] ;  /* 0x01000100ff0477ac */ /* 0x000ea20008000a00 */
[----:B-1----:R-:W-:Y:S01]  /*51e0*/  MOV R5, UR9 ;  /* 0x0000000900057c02 */ /* 0x002fe20008000f00 */
[----:B------:R-:W-:Y:S01]  /*51f0*/  IMAD.U32 R4, RZ, RZ, UR8 ;  /* 0x00000008ff047e24 */ /* 0x000fe2000f8e00ff */
[----:B----4-:R-:W-:Y:S01]  /*5200*/  MOV R7, UR7 ;  /* 0x0000000700077c02 */ /* 0x010fe20008000f00 */
[----:B------:R-:W-:Y:S01]  /*5210*/  IMAD.U32 R6, RZ, RZ, UR6 ;  /* 0x00000006ff067e24 */ /* 0x000fe2000f8e00ff */
[----:B--2---:R-:W-:Y:S01]  /*5220*/  MOV R11, UR5 ;  /* 0x00000005000b7c02 */ /* 0x004fe20008000f00 */
[----:B------:R-:W-:Y:S02]  /*5230*/  IMAD.U32 R10, RZ, RZ, UR4 ;  /* 0x00000004ff0a7e24 */ /* 0x000fe4000f8e00ff */
[----:B------:R-:W-:Y:S07]  /*5240*/  LEPC R20, `(.L_x_84) ;  /* 0x000000001014794e */ /* 0x000fee0000000000 */
[----:B---3-5:R-:W-:Y:S05]  /*5250*/  CALL.ABS.NOINC R14 ;  /* 0x000000000e007343 */ /* 0x028fea0003c00000 */
.L_x_84:
[----:B------:R-:W1:Y:S01]  /*5260*/  LDCU.64 UR8, c[0x4][0x80] ;  /* 0x01001000ff0877ac */ /* 0x000e620008000a00 */
[----:B------:R-:W2:Y:S01]  /*5270*/  LDC.64 R2, c[0x4][R2] ;  /* 0x0100000002027b82 */ /* 0x000ea20000000a00 */
[----:B------:R-:W-:Y:S02]  /*5280*/  HFMA2 R12, -RZ, RZ, 0, 5.9604644775390625e-08 ;  /* 0x00000001ff0c7431 */ /* 0x000fe400000001ff */
[----:B------:R-:W-:Y:S02]  /*5290*/  IMAD.MOV.U32 R8, RZ, RZ, 0x70 ;  /* 0x00000070ff087424 */ /* 0x000fe400078e00ff */
[----:B------:R-:W-:Y:S01]  /*52a0*/  IMAD.MOV.U32 R13, RZ, RZ, RZ ;  /* 0x000000ffff0d7224 */ /* 0x000fe200078e00ff */
[----:B------:R-:W3:Y:S01]  /*52b0*/  LDCU.64 UR6, c[0x4][0x88] ;  /* 0x01001100ff0677ac */ /* 0x000ee20008000a00 */
[----:B------:R-:W4:Y:S01]  /*52c0*/  LDCU.64 UR4, c[0x4][0x8] ;  /* 0x01000100ff0477ac */ /* 0x000f220008000a00 */
[----:B-1----:R-:W-:Y:S02]  /*52d0*/  MOV R4, UR8 ;  /* 0x0000000800047c02 */ /* 0x002fe40008000f00 */
[----:B------:R-:W-:Y:S02]  /*52e0*/  MOV R5, UR9 ;  /* 0x0000000900057c02 */ /* 0x000fe40008000f00 */
[----:B---3--:R-:W-:Y:S01]  /*52f0*/  MOV R7, UR7 ;  /* 0x0000000700077c02 */ /* 0x008fe20008000f00 */
[----:B------:R-:W-:Y:S01]  /*5300*/  IMAD.U32 R6, RZ, RZ, UR6 ;  /* 0x00000006ff067e24 */ /* 0x000fe2000f8e00ff */
[----:B----4-:R-:W-:Y:S01]  /*5310*/  MOV R11, UR5 ;  /* 0x00000005000b7c02 */ /* 0x010fe20008000f00 */
[----:B------:R-:W-:Y:S02]  /*5320*/  IMAD.U32 R10, RZ, RZ, UR4 ;  /* 0x00000004ff0a7e24 */ /* 0x000fe4000f8e00ff */
[----:B------:R-:W-:Y:S07]  /*5330*/  LEPC R20, `(.L_x_83) ;  /* 0x000000001014794e */ /* 0x000fee0000000000 */
[----:B--2---:R-:W-:Y:S05]  /*5340*/  CALL.ABS.NOINC R2 ;  /* 0x0000000002007343 */ /* 0x004fea0003c00000 */
.L_x_83:
[----:B------:R-:W-:Y:S01]  /*5350*/  ISETP.NE.U32.AND P4, PT, R54, RZ, PT ;  /* 0x000000ff3600720c */ /* 0x000fe20003f85070 */
[----:B------:R-:W-:Y:S01]  /*5360*/  UISETP.NE.AND UP2, UPT, UR53, URZ, UPT ;  /* 0x000000ff3500728c */ /* 0x000fe2000bf45270 */
[----:B------:R-:W-:Y:S01]  /*5370*/  ISETP.NE.U32.AND P2, PT, RZ, UR38, PT ;  /* 0x00000026ff007c0c */ /* 0x000fe2000bf45070 */
[----:B------:R-:W-:Y:S01]  /*5380*/  UISETP.NE.U32.AND UP1, UPT, UR44, URZ, UPT ;  /* 0x000000ff2c00728c */ /* 0x000fe2000bf25070 */
[----:B------:R-:W-:Y:S01]  /*5390*/  ISETP.NE.AND.EX P4, PT, R55, RZ, PT, P4 ;  /* 0x000000ff3700720c */ /* 0x000fe20003f85340 */
[----:B------:R-:W-:Y:S01]  /*53a0*/  UPLOP3.LUT UP0, UPT, UPT, UPT, UPT, 0x40, 0x4 ;  /* 0x000000000004789c */ /* 0x000fe20003f0e870 */
[----:B------:R-:W-:Y:S01]  /*53b0*/  ISETP.NE.AND.EX P2, PT, RZ, UR39, PT, P2 ;  /* 0x00000027ff007c0c */ /* 0x000fe2000bf45320 */
[----:B------:R-:W-:Y:S01]  /*53c0*/  UISETP.NE.AND.EX UP1, UPT, UR45, URZ, UPT, UP1 ;  /* 0x000000ff2d00728c */ /* 0x000fe2000bf25310 */
[----:B------:R-:W-:Y:S04]  /*53d0*/  PLOP3.LUT P1, PT, PT, PT, UP2, 0x80, 0x8 ;  /* 0x000000000008781c */ /* 0x000fe80003f2f028 */
[----:B------:R-:W-:Y:S06]  /*53e0*/  @UP2 UPLOP3.LUT UP0, UPT, UPT, UPT, UP1, 0x80, 0x8 ;  /* 0x000000000008289c */ /* 0x000fec0003f0f010 */
[----:B------:R-:W-:Y:S01]  /*53f0*/  PLOP3.LUT P0, PT, PT, PT, UP0, 0x80, 0x8 ;  /* 0x000000000008781c */ /* 0x000fe20003f0f008 */
[----:B------:R-:W-:Y:S01]  /*5400*/  @!UPT UIADD3 URZ, UPT, UPT, URZ, URZ, URZ ;  /* 0x000000fffffff290 */ /* 0x000fe2000fffe0ff */
[----:B------:R-:W-:Y:S11]  /*5410*/  BRA.U !UP1, `(.L_x_85) ;  /* 0x0000000109387547 */ /* 0x000ff6000b800000 */
[----:B------:R-:W-:Y:S01]  /*5420*/  UISETP.NE.U32.AND UP0, UPT, UR38, URZ, UPT ;  /* 0x000000ff2600728c */ /* 0x000fe2000bf05070 */
[----:B------:R-:W-:Y:S02]  /*5430*/  HFMA2 R0, -RZ, RZ, 0, 5.9604644775390625e-08 ;  /* 0x00000001ff007431 */ /* 0x000fe400000001ff */
[----:B------:R-:W-:Y:S01]  /*5440*/  IMAD.MOV.U32 R60, RZ, RZ, 0x1 ;  /* 0x00000001ff3c7424 */ /* 0x000fe200078e00ff */
[----:B------:R-:W-:Y:S06]  /*5450*/  UISETP.NE.AND.EX UP0, UPT, UR39, URZ, UPT, UP0 ;  /* 0x000000ff2700728c */ /* 0x000fec000bf05300 */
[----:B------:R-:W-:Y:S05]  /*5460*/  PLOP3.LUT P3, PT, PT, PT, UP0, 0x80, 0x8 ;  /* 0x000000000008781c */ /* 0x000fea0003f6f008 */
[----:B------:R-:W1:Y:S01]  /*5470*/  @UP0 LDCU.64 UR6, c[0x0][0x888] ;  /* 0x00011100ff0607ac */ /* 0x000e620008000a00 */
[----:B------:R-:W-:Y:S07]  /*5480*/  @UP0 UIMAD UR4, UR36, UR44, URZ ;  /* 0x0000002c240402a4 */ /* 0x000fee000f8e02ff */
[----:B------:R-:W-:Y:S01]  /*5490*/  @!P3 PRMT R60, R0, 0x7610, R60 ;  /* 0x00007610003cb816 */ /* 0x000fe2000000003c */
[----:B-1----:R-:W-:Y:S03]  /*54a0*/  @UP0 UIMAD.WIDE UR6, UR4, 0x4, UR6 ;  /* 0x00000004040608a5 */ /* 0x002fe6000f8e0206 */
[----:B------:R-:W1:Y:S03]  /*54b0*/  @!UP0 LDCU UR4, c[0x0][0x880] ;  /* 0x00011000ff0487ac */ /* 0x000e660008000800 */
[----:B------:R-:W-:Y:S01]  /*54c0*/  IMAD.U32 R2, RZ, RZ, UR6 ;  /* 0x00000006ff027e24 */ /* 0x000fe2000f8e00ff */
[----:B------:R-:W-:Y:S05]  /*54d0*/  MOV R3, UR7 ;  /* 0x0000000700037c02 */ /* 0x000fea0008000f00 */
[----:B-----5:R2:W5:Y:S02]  /*54e0*/  @P3 LDG.E R35, desc[UR46][R2.64] ;  /* 0x0000002e02233981 */ /* 0x020564000c1e1900 */
[----:B-12---:R-:W-:Y:S02]  /*54f0*/  @!P3 IMAD.U32 R35, RZ, RZ, UR4 ;  /* 0x00000004ff23be24 */ /* 0x006fe4000f8e00ff */
.L_x_85:
[----:B------:R-:W-:Y:S05]  /*5500*/  @!P4 BRA `(.L_x_86) ;  /* 0x000000000020c947 */ /* 0x000fea0003800000 */
[----:B------:R-:W-:Y:S04]  /*5510*/  ISETP.NE.U32.AND P3, PT, R52, RZ, PT ;  /* 0x000000ff3400720c */ /* 0x000fe80003f65070 */
[----:B------:R-:W-:Y:S11]  /*5520*/  ISETP.NE.AND.EX P3, PT, R53, RZ, PT, P3 ;  /* 0x000000ff3500720c */ /* 0x000ff60003f65330 */
[----:B------:R-:W-:Y:S02]  /*5530*/  @!UPT UIADD3 URZ, UPT, UPT, URZ, URZ, URZ ;  /* 0x000000fffffff290 */ /* 0x000fe4000fffe0ff */
[----:B------:R-:W1:Y:S01]  /*5540*/  @P3 LDC.64 R2, c[0x0][0x8a8] ;  /* 0x00022a00ff023b82 */ /* 0x000e620000000a00 */
[----:B------:R-:W-:Y:S04]  /*5550*/  @P3 IMAD R0, R54, UR36, RZ ;  /* 0x0000002436003c24 */ /* 0x000fe8000f8e02ff */
[----:B-1----:R-:W-:Y:S05]  /*5560*/  @P3 IMAD.WIDE R2, R0, 0x4, R2 ;  /* 0x0000000400023825 */ /* 0x002fea00078e0202 */
[----:B-----5:R1:W5:Y:S02]  /*5570*/  @P3 LDG.E R33, desc[UR46][R2.64] ;  /* 0x0000002e02213981 */ /* 0x020364000c1e1900 */
[----:B-1----:R-:W2:Y:S02]  /*5580*/  @!P3 LDC R33, c[0x0][0x8a0] ;  /* 0x00022800ff21bb82 */ /* 0x002ea40000000800 */
.L_x_86:
[----:B-----5:R-:W-:Y:S01]  /*5590*/  FSETP.NEU.AND P3, PT, R35, RZ, PT ;  /* 0x000000ff2300720b */ /* 0x020fe20003f6d000 */
[----:B------:R-:W-:Y:S01]  /*55a0*/  IMAD.U32 R2, RZ, RZ, UR56 ;  /* 0x00000038ff027e24 */ /* 0x000fe2000f8e00ff */
[----:B------:R-:W-:Y:S01]  /*55b0*/  SEL R5, RZ, 0xffffffff, P2 ;  /* 0xffffffffff057807 */ /* 0x000fe20001000000 */
[----:B------:R-:W-:Y:S01]  /*55c0*/  ULOP3.LUT UR4, UR51, 0x1, URZ, 0x3c, !UPT ;  /* 0x0000000133047892 */ /* 0x000fe2000f8e3cff */
[----:B------:R-:W-:Y:S01]  /*55d0*/  @P1 LOP3.LUT P2, RZ, R60, 0xff, RZ, 0xc0, !PT ;  /* 0x000000ff3cff1812 */ /* 0x000fe2000784c0ff */
[----:B------:R-:W-:Y:S01]  /*55e0*/  BSSY B1, `(.L_x_87) ;  /* 0x000003d000017945 */ /* 0x000fe20003800000 */
[----:B------:R-:W-:Y:S01]  /*55f0*/  @P1 SEL R0, RZ, 0xffffffff, P3 ;  /* 0xffffffffff001807 */ /* 0x000fe20001800000 */
[----:B------:R-:W-:Y:S01]  /*5600*/  IMAD.MOV.U32 R47, RZ, RZ, 0x1 ;  /* 0x00000001ff2f7424 */ /* 0x000fe200078e00ff */
[----:B------:R-:W-:Y:S01]  /*5610*/  LEA R2, R2, UR48, 0x3 ;  /* 0x0000003002027c11 */ /* 0x000fe2000f8e18ff */
[----:B------:R-:W-:Y:S01]  /*5620*/  IMAD.U32 R45, RZ, RZ, UR4 ;  /* 0x00000004ff2d7e24 */ /* 0x000fe2000f8e00ff */
[----:B------:R-:W-:Y:S01]  /*5630*/  @P0 SEL R0, R5, R0, !P2 ;  /* 0x0000000005000207 */ /* 0x000fe20005000000 */
[----:B------:R-:W-:Y:S01]  /*5640*/  IMAD.U32 R46, RZ, RZ, UR56 ;  /* 0x00000038ff2e7e24 */ /* 0x000fe2000f8e00ff */
[C---:B------:R-:W-:Y:S02]  /*5650*/  LEA R44, R31.reuse, UR48, 0x3 ;  /* 0x000000301f2c7c11 */ /* 0x040fe4000f8e18ff */
[----:B------:R-:W-:Y:S02]  /*5660*/  CS2R R50, SRZ ;  /* 0x0000000000327805 */ /* 0x000fe4000001ff00 */
[----:B------:R-:W-:Y:S02]  /*5670*/  @P1 LOP3.LUT R0, R0, 0x1, RZ, 0xc0, !PT ;  /* 0x0000000100001812 */ /* 0x000fe400078ec0ff */
[----:B------:R-:W-:Y:S02]  /*5680*/  CS2R R48, SRZ ;  /* 0x0000000000307805 */ /* 0x000fe4000001ff00 */
[----:B------:R-:W-:Y:S02]  /*5690*/  SHF.L.U32 R3, R68, 0x1f, RZ ;  /* 0x0000001f44037819 */ /* 0x000fe400000006ff */
[----:B------:R-:W-:Y:S02]  /*56a0*/  CS2R R42, SRZ ;  /* 0x00000000002a7805 */ /* 0x000fe4000001ff00 */
[----:B------:R-:W-:Y:S02]  /*56b0*/  ISETP.NE.U32.OR P5, PT, R0, 0x1, !P1 ;  /* 0x000000010000780c */ /* 0x000fe40004fa5470 */
[----:B------:R-:W-:Y:S02]  /*56c0*/  CS2R R40, SRZ ;  /* 0x0000000000287805 */ /* 0x000fe4000001ff00 */
[----:B------:R-:W-:Y:S02]  /*56d0*/  PLOP3.LUT P2, PT, PT, PT, UP1, 0x80, 0x8 ;  /* 0x000000000008781c */ /* 0x000fe40003f4f018 */
[----:B------:R-:W-:Y:S02]  /*56e0*/  LEA.HI R34, R31, R31, RZ, 0x1 ;  /* 0x0000001f1f227211 */ /* 0x000fe400078f08ff */
[----:B------:R-:W-:Y:S02]  /*56f0*/  LOP3.LUT P4, R72, R60, 0xff, RZ, 0xc0, !PT ;  /* 0x000000ff3c487812 */ /* 0x000fe4000788c0ff */
[----:B------:R-:W-:Y:S02]  /*5700*/  SEL R4, RZ, 0xffffffff, P3 ;  /* 0xffffffffff047807 */ /* 0x000fe40001800000 */
[----:B------:R-:W-:Y:S02]  /*5710*/  P2R R74, PR, RZ, 0x20 ;  /* 0x00000020ff4a7803 */ /* 0x000fe40000000000 */
[----:B------:R-:W-:Y:S03]  /*5720*/  @P5 SHF.L.U32 R0, R45, 0x1f, RZ ;  /* 0x0000001f2d005819 */ /* 0x000fe600000006ff */
[----:B------:R-:W-:Y:S01]  /*5730*/  @P2 SEL R4, R5, R4, !P4 ;  /* 0x0000000405042207 */ /* 0x000fe20006000000 */
[----:B------:R1:W3:Y:S03]  /*5740*/  @P5 SYNCS.PHASECHK.TRANS64.TRYWAIT P1, [R2+URZ+0x50], R0 ;  /* 0x00005000020055a7 */ /* 0x0002e600080211ff */
[----:B------:R-:W-:Y:S04]  /*5750*/  LOP3.LUT R4, R4, 0x1, RZ, 0xc0, !PT ;  /* 0x0000000104047812 */ /* 0x000fe800078ec0ff */
[----:B------:R-:W-:Y:S04]  /*5760*/  ISETP.NE.U32.AND P2, PT, R4, 0x1, PT ;  /* 0x000000010400780c */ /* 0x000fe80003f45070 */
[----:B------:R-:W-:Y:S01]  /*5770*/  P2R R76, PR, RZ, 0x4 ;  /* 0x00000004ff4c7803 */ /* 0x000fe20000000000 */
[----:B------:R4:W2:Y:S01]  /*5780*/  SYNCS.PHASECHK.TRANS64.TRYWAIT P0, [R44+URZ+0xb0], R3 ;  /* 0x0000b0032c0075a7 */ /* 0x0008a200080011ff */
[C---:B-1----:R-:W-:Y:S01]  /*5790*/  IMAD.SHL.U32 R0, R34.reuse, 0x20, RZ ;  /* 0x0000002022007824 */ /* 0x042fe200078e00ff */
[----:B------:R-:W-:Y:S04]  /*57a0*/  LOP3.LUT R34, R34, 0xffe, RZ, 0xc0, !PT ;  /* 0x00000ffe22227812 */ /* 0x000fe800078ec0ff */
[----:B------:R-:W-:Y:S01]  /*57b0*/  LOP3.LUT R0, R0, 0xffffffc0, RZ, 0xc0, !PT ;  /* 0xffffffc000007812 */ /* 0x000fe200078ec0ff */
[----:B------:R-:W-:Y:S04]  /*57c0*/  IMAD.IADD R34, R31, 0x1, -R34 ;  /* 0x000000011f227824 */ /* 0x000fe800078e0a22 */
[----:B------:R-:W-:Y:S04]  /*57d0*/  IMAD.IADD R0, R32, 0x1, R0 ;  /* 0x0000000120007824 */ /* 0x000fe800078e0200 */
[----:B------:R-:W-:Y:S01]  /*57e0*/  IMAD R34, R34, 0x100000, R0 ;  /* 0x0010000022227824 */ /* 0x000fe200078e0200 */
[----:B---3--:R-:W-:Y:S01]  /*57f0*/  @P5 SEL R47, RZ, 0x1, !P1 ;  /* 0x00000001ff2f5807 */ /* 0x008fe20004800000 */
[----:B----4-:R-:W-:Y:S06]  /*5800*/  @!P5 BRA `(.L_x_88) ;  /* 0x000000000068d947 */ /* 0x010fec0003800000 */
[----:B------:R-:W-:Y:S01]  /*5810*/  HFMA2 R43, -RZ, RZ, 0, 0 ;  /* 0x00000000ff2b7431 */ /* 0x000fe200000001ff */
[----:B------:R-:W-:Y:S01]  /*5820*/  ISETP.NE.AND P1, PT, R47, RZ, PT ;  /* 0x000000ff2f00720c */ /* 0x000fe20003f25270 */
[----:B------:R-:W-:Y:S01]  /*5830*/  IMAD.U32 R0, RZ, RZ, UR56 ;  /* 0x00000038ff007e24 */ /* 0x000fe2000f8e00ff */
[----:B------:R-:W-:Y:S11]  /*5840*/  BSSY B0, `(.L_x_89) ;  /* 0x0000005000007945 */ /* 0x000ff60003800000 */
[----:B------:R-:W-:Y:S05]  /*5850*/  @P1 BRA `(.L_x_90) ;  /* 0x00000000000c1947 */ /* 0x000fea0003800000 */
[----:B------:R-:W-:Y:S04]  /*5860*/  SHF.L.U32 R4, R45, 0x1f, RZ ;  /* 0x0000001f2d047819 */ /* 0x000fe800000006ff */
[----:B------:R-:W1:Y:S02]  /*5870*/  SYNCS.PHASECHK.TRANS64.TRYWAIT P1, [R2+URZ+0x50], R4 ;  /* 0x00005004020075a7 */ /* 0x000e6400080211ff */
[----:B-1----:R-:W-:Y:S05]  /*5880*/  @!P1 BRA `(.L_x_91) ;  /* 0x0000001c00b49947 */ /* 0x002fea0003800000 */
.L_x_90:
[----:B------:R-:W-:Y:S05]  /*5890*/  BSYNC B0 ;  /* 0x0000000000007941 */ /* 0x000fea0003800000 */
.L_x_89:
[----:B------:R-:W-:Y:S01]  /*58a0*/  ISETP.NE.AND P1, PT, R76, RZ, PT ;  /* 0x000000ff4c00720c */ /* 0x000fe20003f25270 */
[----:B------:R-:W-:Y:S01]  /*58b0*/  IMAD.MOV.U32 R42, RZ, RZ, RZ ;  /* 0x000000ffff2a7224 */ /* 0x000fe200078e00ff */
[----:B------:R-:W-:Y:S02]  /*58c0*/  CS2R R40, SRZ ;  /* 0x0000000000287805 */ /* 0x000fe4000001ff00 */
[----:B------:R-:W-:Y:S02]  /*58d0*/  CS2R R50, SRZ ;  /* 0x0000000000327805 */ /* 0x000fe4000001ff00 */
[----:B------:R-:W-:Y:S07]  /*58e0*/  CS2R R48, SRZ ;  /* 0x0000000000307805 */ /* 0x000fee000001ff00 */
[----:B-1----:R-:W-:Y:S01]  /*58f0*/  @P1 IMAD R2, R0, 0x800, R64 ;  /* 0x0000080000021824 */ /* 0x002fe200078e0240 */
[----:B------:R-:W-:Y:S05]  /*5900*/  @P1 WARPSYNC.ALL ;  /* 0x0000000000001948 */ /* 0x000fea0003800000 */
[----:B------:R-:W-:Y:S01]  /*5910*/  @P1 LEA R2, R2, UR48, 0x1 ;  /* 0x0000003002021c11 */ /* 0x000fe2000f8e08ff */
[----:B------:R-:W-:Y:S04]  /*5920*/  UIADD3 UR5, UPT, UPT, UR56, 0x1, URZ ;  /* 0x0000000138057890 */ /* 0x000fe8000fffe0ff */
[----:B------:R1:W3:Y:S01]  /*5930*/  @P1 LDSM.16.M88.4 R40, [R2+0x200] ;  /* 0x000200000228183b */ /* 0x0002e20000000200 */
[----:B------:R-:W-:Y:S01]  /*5940*/  UISETP.NE.AND UP0, UPT, UR5, 0x3, UPT ;  /* 0x000000030500788c */ /* 0x000fe2000bf05270 */
[----:B------:R-:W-:Y:S03]  /*5950*/  @P1 IMAD R0, R69, 0x2, R2 ;  /* 0x0000000245001824 */ /* 0x000fe600078e0202 */
[----:B------:R-:W-:Y:S02]  /*5960*/  USEL UR4, URZ, 0x1, UP0 ;  /* 0x00000001ff047887 */ /* 0x000fe40008000000 */
[----:B------:R1:W4:Y:S01]  /*5970*/  @P1 LDSM.16.M88.4 R48, [R0+0x200] ;  /* 0x000200000030183b */ /* 0x0003220000000200 */
[----:B------:R-:W-:Y:S03]  /*5980*/  USEL UR5, UR5, URZ, UP0 ;  /* 0x000000ff05057287 */ /* 0x000fe60008000000 */
[----:B------:R-:W-:Y:S03]  /*5990*/  LOP3.LUT R45, R45, UR4, RZ, 0x3c, !PT ;  /* 0x000000042d2d7c12 */ /* 0x000fe6000f8e3cff */
[----:B------:R-:W-:Y:S02]  /*59a0*/  IMAD.U32 R46, RZ, RZ, UR5 ;  /* 0x00000005ff2e7e24 */ /* 0x000fe4000f8e00ff */
.L_x_88:
[----:B------:R-:W-:Y:S05]  /*59b0*/  BSYNC B1 ;  /* 0x0000000000017941 */ /* 0x000fea0003800000 */
.L_x_87:
[----:B-1----:R-:W-:Y:S04]  /*59c0*/  SHF.R.U32.HI R0, RZ, 0x15, R34 ;  /* 0x00000015ff007819 */ /* 0x002fe80000011622 */
[----:B------:R-:W-:Y:S01]  /*59d0*/  LOP3.LUT P1, RZ, R0, 0x3, R65, 0x48, !PT ;  /* 0x0000000300ff7812 */ /* 0x000fe20007824841 */
[----:B------:R-:W-:Y:S01]  /*59e0*/  @!UPT UIADD3 URZ, UPT, UPT, URZ, URZ, URZ ;  /* 0x000000fffffff290 */ /* 0x000fe2000fffe0ff */
[----:B--2---:R-:W-:Y:S11]  /*59f0*/  @P0 BRA `(.L_x_92) ;  /* 0x0000000000080947 */ /* 0x004ff60003800000 */
[----:B------:R-:W1:Y:S02]  /*5a00*/  SYNCS.PHASECHK.TRANS64.TRYWAIT P0, [R44+URZ+0xb0], R3 ;  /* 0x0000b0032c0075a7 */ /* 0x000e6400080011ff */
[----:B-1----:R-:W-:Y:S05]  /*5a10*/  @!P0 BRA `(.L_x_93) ;  /* 0x0000001c00648947 */ /* 0x002fea0003800000 */
.L_x_92:
[----:B------:R-:W-:Y:S05]  /*5a20*/  @!P1 BRA `(.L_x_94) ;  /* 0x0000000000409947 */ /* 0x000fea0003800000 */
[----:B------:R-:W2:Y:S01]  /*5a30*/  LDCU.64 UR8, c[0x4][0x70] ;  /* 0x01000e00ff0877ac */ /* 0x000ea20008000a00 */
[----:B-1----:R-:W-:Y:S01]  /*5a40*/  MOV R3, 0x0 ;  /* 0x0000000000037802 */ /* 0x002fe20000000f00 */
[----:B------:R-:W-:Y:S02]  /*5a50*/  HFMA2 R12, -RZ, RZ, 0, 5.9604644775390625e-08 ;  /* 0x00000001ff0c7431 */ /* 0x000fe400000001ff */
[----:B------:R-:W-:Y:S02]  /*5a60*/  IMAD.MOV.U32 R8, RZ, RZ, 0x192 ;  /* 0x00000192ff087424 */ /* 0x000fe400078e00ff */
[----:B------:R-:W-:Y:S01]  /*5a70*/  IMAD.MOV.U32 R13, RZ, RZ, RZ ;  /* 0x000000ffff0d7224 */ /* 0x000fe200078e00ff */
[----:B------:R-:W1:Y:S01]  /*5a80*/  LDCU.64 UR6, c[0x4][0x78] ;  /* 0x01000f00ff0677ac */ /* 0x000e620008000a00 */
[----:B------:R-:W3:Y:S01]  /*5a90*/  LDC.64 R2, c[0x4][R3] ;  /* 0x0100000003027b82 */ /* 0x000ee20000000a00 */
[----:B------:R-:W5:Y:S01]  /*5aa0*/  LDCU.64 UR4, c[0x4][0x10] ;  /* 0x01000200ff0477ac */ /* 0x000f620008000a00 */
[----:B--2---:R-:W-:Y:S01]  /*5ab0*/  MOV R5, UR9 ;  /* 0x0000000900057c02 */ /* 0x004fe20008000f00 */
[----:B------:R-:W-:Y:S01]  /*5ac0*/  IMAD.U32 R4, RZ, RZ, UR8 ;  /* 0x00000008ff047e24 */ /* 0x000fe2000f8e00ff */
[----:B-1----:R-:W-:Y:S01]  /*5ad0*/  MOV R7, UR7 ;  /* 0x0000000700077c02 */ /* 0x002fe20008000f00 */
[----:B------:R-:W-:Y:S01]  /*5ae0*/  IMAD.U32 R6, RZ, RZ, UR6 ;  /* 0x00000006ff067e24 */ /* 0x000fe2000f8e00ff */
[----:B-----5:R-:W-:Y:S01]  /*5af0*/  MOV R11, UR5 ;  /* 0x00000005000b7c02 */ /* 0x020fe20008000f00 */
[----:B------:R-:W-:Y:S02]  /*5b00*/  IMAD.U32 R10, RZ, RZ, UR4 ;  /* 0x00000004ff0a7e24 */ /* 0x000fe4000f8e00ff */
[----:B------:R-:W-:Y:S07]  /*5b10*/  LEPC R20, `(.L_x_94) ;  /* 0x000000001014794e */ /* 0x000fee0000000000 */
[----:B---34-:R-:W-:Y:S05]  /*5b20*/  CALL.ABS.NOINC R2 ;  /* 0x0000000002007343 */ /* 0x018fea0003c00000 */
.L_x_94:
[----:B-1-3--:R-:W-:Y:S01]  /*5b30*/  SHF.L.U32 R3, R40, 0x10, RZ ;  /* 0x0000001028037819 */ /* 0x00afe200000006ff */
[----:B------:R-:W-:Y:S05]  /*5b40*/  WARPSYNC.ALL ;  /* 0x0000000000007948 */ /* 0x000fea0003800000 */
[----:B------:R-:W-:Y:S01]  /*5b50*/  R2UR UR4, R34 ;  /* 0x00000000220472ca */ /* 0x000fe200000e0000 */
[----:B------:R-:W-:Y:S01]  /*5b60*/  BSSY.RECONVERGENT B0, `(.L_x_95) ;  /* 0x0000050000007945 */ /* 0x000fe20003800200 */
[----:B------:R-:W-:Y:S02]  /*5b70*/  SHF.L.U32 R20, R42, 0x10, RZ ;  /* 0x000000102a147819 */ /* 0x000fe400000006ff */
[----:B------:R-:W-:Y:S02]  /*5b80*/  SHF.L.U32 R75, R69, 0x1, RZ ;  /* 0x00000001454b7819 */ /* 0x000fe400000006ff */
[----:B------:R-:W-:Y:S07]  /*5b90*/  ISETP.NE.AND P0, PT, R70, RZ, PT ;  /* 0x000000ff4600720c */ /* 0x000fee0003f05270 */
[----:B------:R-:W1:Y:S02]  /*5ba0*/  LDTM.16dp256bit.x4 R4, tmem[UR4] ;  /* 0x00000004000479ee */ /* 0x000e640008120000 */
[C---:B-1----:R-:W-:Y:S01]  /*5bb0*/  FMUL R0, R33.reuse, R4 ;  /* 0x0000000421007220 */ /* 0x042fe20000400000 */
[----:B------:R-:W-:Y:S01]  /*5bc0*/  LOP3.LUT R4, R40, 0xffff0000, RZ, 0xc0, !PT ;  /* 0xffff000028047812 */ /* 0x000fe200078ec0ff */
[----:B------:R-:W-:Y:S01]  /*5bd0*/  FMUL R2, R33, R5 ;  /* 0x0000000521027220 */ /* 0x000fe20000400000 */
[----:B------:R-:W-:Y:S01]  /*5be0*/  SHF.L.U32 R5, R41, 0x10, RZ ;  /* 0x0000001029057819 */ /* 0x000fe200000006ff */
[----:B------:R-:W-:Y:S01]  /*5bf0*/  FFMA R0, R35, R3, R0 ;  /* 0x0000000323007223 */ /* 0x000fe20000000000 */
[----:B------:R-:W-:Y:S01]  /*5c00*/  FMUL R3, R33, R6 ;  /* 0x0000000621037220 */ /* 0x000fe20000400000 */
[----:B------:R-:W-:Y:S01]  /*5c10*/  LOP3.LUT R6, R41, 0xffff0000, RZ, 0xc0, !PT ;  /* 0xffff000029067812 */ /* 0x000fe200078ec0ff */
[----:B------:R-:W-:Y:S01]  /*5c20*/  FFMA R2, R35, R4, R2 ;  /* 0x0000000423027223 */ /* 0x000fe20000000002 */
[----:B------:R-:W-:Y:S01]  /*5c30*/  FMUL R7, R33, R7 ;  /* 0x0000000721077220 */ /* 0x000fe20000400000 */
[----:B------:R-:W-:Y:S01]  /*5c40*/  FFMA R3, R35, R5, R3 ;  /* 0x0000000523037223 */ /* 0x000fe20000000003 */
[C---:B------:R-:W-:Y:S01]  /*5c50*/  FMUL R4, R33.reuse, R8 ;  /* 0x0000000821047220 */ /* 0x040fe20000400000 */
[----:B------:R-:W-:Y:S01]  /*5c60*/  FMUL R5, R33, R9 ;  /* 0x0000000921057220 */ /* 0x000fe20000400000 */
[----:B------:R-:W-:Y:S01]  /*5c70*/  F2FP.BF16.F32.PACK_AB R36, R2, R0 ;  /* 0x000000000224723e */ /* 0x000fe200000010ff */
[C---:B------:R-:W-:Y:S01]  /*5c80*/  FFMA R7, R35.reuse, R6, R7 ;  /* 0x0000000623077223 */ /* 0x040fe20000000007 */
[----:B------:R-:W-:Y:S01]  /*5c90*/  LOP3.LUT R0, R42, 0xffff0000, RZ, 0xc0, !PT ;  /* 0xffff00002a007812 */ /* 0x000fe200078ec0ff */
[----:B------:R-:W-:Y:S01]  /*5ca0*/  FFMA R4, R35, R20, R4 ;  /* 0x0000001423047223 */ /* 0x000fe20000000004 */
[----:B------:R-:W-:Y:S01]  /*5cb0*/  SHF.L.U32 R2, R43, 0x10, RZ ;  /* 0x000000102b027819 */ /* 0x000fe200000006ff */
[----:B------:R-:W-:Y:S01]  /*5cc0*/  FMUL R6, R33, R10 ;  /* 0x0000000a21067220 */ /* 0x000fe20000400000 */
[----:B------:R-:W-:Y:S01]  /*5cd0*/  F2FP.BF16.F32.PACK_AB R37, R7, R3 ;  /* 0x000000030725723e */ /* 0x000fe200000010ff */
[----:B------:R-:W-:Y:S01]  /*5ce0*/  FFMA R5, R35, R0, R5 ;  /* 0x0000000023057223 */ /* 0x000fe20000000005 */
[----:B------:R-:W-:Y:S01]  /*5cf0*/  LOP3.LUT R3, R43, 0xffff0000, RZ, 0xc0, !PT ;  /* 0xffff00002b037812 */ /* 0x000fe200078ec0ff */
[----:B------:R-:W-:Y:S01]  /*5d00*/  FFMA R6, R35, R2, R6 ;  /* 0x0000000223067223 */ /* 0x000fe20000000006 */
[C---:B----4-:R-:W-:Y:S01]  /*5d10*/  SHF.L.U32 R7, R48.reuse, 0x10, RZ ;  /* 0x0000001030077819 */ /* 0x050fe200000006ff */
[C---:B------:R-:W-:Y:S01]  /*5d20*/  FMUL R11, R33.reuse, R11 ;  /* 0x0000000b210b7220 */ /* 0x040fe20000400000 */
[----:B------:R-:W-:Y:S01]  /*5d30*/  LOP3.LUT R0, R48, 0xffff0000, RZ, 0xc0, !PT ;  /* 0xffff000030007812 */ /* 0x000fe200078ec0ff */
[----:B------:R-:W-:Y:S01]  /*5d40*/  FMUL R8, R33, R12 ;  /* 0x0000000c21087220 */ /* 0x000fe20000400000 */
[----:B------:R-:W-:Y:S01]  /*5d50*/  SHF.L.U32 R2, R49, 0x10, RZ ;  /* 0x0000001031027819 */ /* 0x000fe200000006ff */
[----:B------:R-:W-:Y:S01]  /*5d60*/  FMUL R9, R33, R13 ;  /* 0x0000000d21097220 */ /* 0x000fe20000400000 */
[----:B------:R-:W-:Y:S01]  /*5d70*/  F2FP.BF16.F32.PACK_AB R38, R5, R4 ;  /* 0x000000040526723e */ /* 0x000fe200000010ff */
[C---:B------:R-:W-:Y:S01]  /*5d80*/  FFMA R11, R35.reuse, R3, R11 ;  /* 0x00000003230b7223 */ /* 0x040fe2000000000b */
[----:B------:R-:W-:Y:S01]  /*5d90*/  MOV R5, UR56 ;  /* 0x0000003800057c02 */ /* 0x000fe20008000f00 */
[----:B------:R-:W-:Y:S01]  /*5da0*/  FFMA R8, R35, R7, R8 ;  /* 0x0000000723087223 */ /* 0x000fe20000000008 */
[----:B------:R-:W-:Y:S01]  /*5db0*/  SHF.L.U32 R3, R51, 0x10, RZ ;  /* 0x0000001033037819 */ /* 0x000fe200000006ff */
[----:B------:R-:W-:Y:S01]  /*5dc0*/  FFMA R9, R35, R0, R9 ;  /* 0x0000000023097223 */ /* 0x000fe20000000009 */
[----:B------:R-:W-:Y:S01]  /*5dd0*/  LOP3.LUT R0, R49, 0xffff0000, RZ, 0xc0, !PT ;  /* 0xffff000031007812 */ /* 0x000fe200078ec0ff */
[----:B------:R-:W-:Y:S01]  /*5de0*/  FMUL R10, R33, R14 ;  /* 0x0000000e210a7220 */ /* 0x000fe20000400000 */
[----:B------:R-:W-:Y:S01]  /*5df0*/  LOP3.LUT R4, R51, 0xffff0000, RZ, 0xc0, !PT ;  /* 0xffff000033047812 */ /* 0x000fe200078ec0ff */
[C---:B------:R-:W-:Y:S01]  /*5e00*/  FMUL R15, R33.reuse, R15 ;  /* 0x0000000f210f7220 */ /* 0x040fe20000400000 */
[----:B------:R-:W-:Y:S01]  /*5e10*/  FMUL R12, R33, R16 ;  /* 0x00000010210c7220 */ /* 0x000fe20000400000 */
[C---:B------:R-:W-:Y:S01]  /*5e20*/  FFMA R10, R35.reuse, R2, R10 ;  /* 0x00000002230a7223 */ /* 0x040fe2000000000a */
[C---:B------:R-:W-:Y:S01]  /*5e30*/  LOP3.LUT R2, R50.reuse, 0xffff0000, RZ, 0xc0, !PT ;  /* 0xffff000032027812 */ /* 0x040fe200078ec0ff */
[----:B------:R-:W-:Y:S01]  /*5e40*/  FFMA R15, R35, R0, R15 ;  /* 0x00000000230f7223 */ /* 0x000fe2000000000f */
[----:B------:R-:W-:Y:S01]  /*5e50*/  SHF.L.U32 R0, R50, 0x10, RZ ;  /* 0x0000001032007819 */ /* 0x000fe200000006ff */
[C---:B------:R-:W-:Y:S01]  /*5e60*/  FMUL R13, R33.reuse, R17 ;  /* 0x00000011210d7220 */ /* 0x040fe20000400000 */
[C---:B------:R-:W-:Y:S01]  /*5e70*/  FMUL R14, R33.reuse, R18 ;  /* 0x00000012210e7220 */ /* 0x040fe20000400000 */
[----:B------:R-:W-:Y:S01]  /*5e80*/  FMUL R19, R33, R19 ;  /* 0x0000001321137220 */ /* 0x000fe20000400000 */
[----:B------:R-:W-:Y:S01]  /*5e90*/  LEA R5, R5, R64, 0xb ;  /* 0x0000004005057211 */ /* 0x000fe200078e58ff */
[C---:B------:R-:W-:Y:S01]  /*5ea0*/  FFMA R12, R35.reuse, R0, R12 ;  /* 0x00000000230c7223 */ /* 0x040fe2000000000c */
[C---:B------:R-:W-:Y:S01]  /*5eb0*/  FFMA R13, R35.reuse, R2, R13 ;  /* 0x00000002230d7223 */ /* 0x040fe2000000000d */
[C---:B------:R-:W-:Y:S01]  /*5ec0*/  FFMA R14, R35.reuse, R3, R14 ;  /* 0x00000003230e7223 */ /* 0x040fe2000000000e */
[----:B------:R-:W-:Y:S01]  /*5ed0*/  FFMA R19, R35, R4, R19 ;  /* 0x0000000423137223 */ /* 0x000fe20000000013 */
[----:B------:R-:W-:Y:S02]  /*5ee0*/  F2FP.BF16.F32.PACK_AB R39, R11, R6 ;  /* 0x000000060b27723e */ /* 0x000fe400000010ff */
[----:B------:R-:W-:Y:S02]  /*5ef0*/  LEA R5, R5, UR48, 0x1 ;  /* 0x0000003005057c11 */ /* 0x000fe4000f8e08ff */
[----:B------:R-:W-:Y:S02]  /*5f00*/  F2FP.BF16.F32.PACK_AB R8, R9, R8 ;  /* 0x000000080908723e */ /* 0x000fe400000010ff */
[----:B------:R-:W-:Y:S01]  /*5f10*/  F2FP.BF16.F32.PACK_AB R9, R15, R10 ;  /* 0x0000000a0f09723e */ /* 0x000fe200000010ff */
[----:B------:R1:W-:Y:S01]  /*5f20*/  STSM.16.M88.4 [R5+0x200], R36 ;  /* 0x0002002405007844 */ /* 0x0003e20000000200 */
[----:B------:R-:W-:Y:S02]  /*5f30*/  F2FP.BF16.F32.PACK_AB R10, R13, R12 ;  /* 0x0000000c0d0a723e */ /* 0x000fe400000010ff */
[----:B------:R-:W-:Y:S02]  /*5f40*/  F2FP.BF16.F32.PACK_AB R11, R19, R14 ;  /* 0x0000000e130b723e */ /* 0x000fe400000010ff */
[----:B------:R-:W-:Y:S05]  /*5f50*/  IADD3 R0, PT, PT, R75, 0x200, R5 ;  /* 0x000002004b007810 */ /* 0x000fea0007ffe005 */
[----:B------:R1:W-:Y:S01]  /*5f60*/  STSM.16.M88.4 [R0], R8 ;  /* 0x0000000800007844 */ /* 0x0003e20000000200 */
[----:B------:R-:W-:Y:S01]  /*5f70*/  @!PT LDS RZ, [RZ] ;  /* 0x00000000fffff984 */ /* 0x000fe20000000800 */
[----:B------:R-:W-:Y:S01]  /*5f80*/  @!PT LDS RZ, [RZ] ;  /* 0x00000000fffff984 */ /* 0x000fe20000000800 */
[----:B------:R-:W-:Y:S01]  /*5f90*/  @!PT LDS RZ, [RZ] ;  /* 0x00000000fffff984 */ /* 0x000fe20000000800 */
[----:B------:R-:W-:Y:S01]  /*5fa0*/  @!PT LDS RZ, [RZ] ;  /* 0x00000000fffff984 */ /* 0x000fe20000000800 */
[----:B------:R2:W-:Y:S07]  /*5fb0*/  MEMBAR.ALL.CTA ;  /* 0x0000000000007992 */ /* 0x0005ee0000008000 */
[----:B--2---:R-:W2:Y:S02]  /*5fc0*/  FENCE.VIEW.ASYNC.S ;  /* 0x00000000000073c6 */ /* 0x004ea40000000000 */
[----:B--2---:R-:W-:Y:S06]  /*5fd0*/  BAR.SYNC.DEFER_BLOCKING 0x1, 0x80 ;  /* 0x0042000000007b1d */ /* 0x004fec0000010000 */
[----:B------:R-:W-:Y:S05]  /*5fe0*/  @P0 BRA `(.L_x_96) ;  /* 0x00000000001c0947 */ /* 0x000fea0003800000 */
[----:B------:R-:W-:Y:S02]  /*5ff0*/  UIADD3 UR6, UP0, UPT, UR54, 0x680, URZ ;  /* 0x0000068036067890 */ /* 0x000fe4000ff1e0ff */
[----:B------:R-:W-:Y:S02]  /*6000*/  ULEA UR4, UR56, UR48, 0xc ;  /* 0x0000003038047291 */ /* 0x000fe4000f8e60ff */
[----:B------:R-:W-:Y:S02]  /*6010*/  UIADD3.X UR7, UPT, UPT, URZ, UR55, URZ, UP0, !UPT ;  /* 0x00000037ff077290 */ /* 0x000fe400087fe4ff */
[----:B------:R-:W-:Y:S01]  /*6020*/  UIADD3 UR40, UPT, UPT, UR4, 0x200, URZ ;  /* 0x0000020004287890 */ /* 0x000fe2000fffe0ff */
[----:B------:R-:W-:Y:S08]  /*6030*/  UMOV UR43, UR36 ;  /* 0x00000024002b7c82 */ /* 0x000ff00008000000 */
[----:B------:R2:W-:Y:S02]  /*6040*/  UTMASTG.3D [UR40], [UR6] ;  /* 0x00000028060073b5 */ /* 0x0005e40008010000 */
[----:B--2---:R0:W-:Y:S02]  /*6050*/  UTMACMDFLUSH ;  /* 0x00000000000079b7 */ /* 0x0041e40000000000 */
.L_x_96:
[----:B------:R-:W-:Y:S05]  /*6060*/  BSYNC.RECONVERGENT B0 ;  /* 0x0000000000007941 */ /* 0x000fea0003800200 */
.L_x_95:
[----:B------:R-:W-:Y:S01]  /*6070*/  UIADD3 UR40, UPT, UPT, UR56, 0x1, URZ ;  /* 0x0000000138287890 */ /* 0x000fe2000fffe0ff */
[----:B------:R-:W-:Y:S03]  /*6080*/  BSSY.RECONVERGENT B0, `(.L_x_97) ;  /* 0x0000005000007945 */ /* 0x000fe60003800200 */
[----:B------:R-:W-:Y:S04]  /*6090*/  UISETP.NE.AND UP0, UPT, UR40, 0x3, UPT ;  /* 0x000000032800788c */ /* 0x000fe8000bf05270 */
[----:B------:R-:W-:Y:S01]  /*60a0*/  USEL UR43, UR40, URZ, UP0 ;  /* 0x000000ff282b7287 */ /* 0x000fe20008000000 */
[----:B------:R-:W-:Y:S11]  /*60b0*/  @P0 BRA `(.L_x_98) ;  /* 0x0000000000040947 */ /* 0x000ff60003800000 */
[----:B------:R-:W-:Y:S04]  /*60c0*/  DEPBAR.LE SB0, 0x1 ;  /* 0x000080400000791a */ /* 0x000fe80000000000 */
.L_x_98:
[----:B------:R-:W-:Y:S05]  /*60d0*/  BSYNC.RECONVERGENT B0 ;  /* 0x0000000000007941 */ /* 0x000fea0003800200 */
.L_x_97:
[----:B------:R-:W-:Y:S01]  /*60e0*/  BAR.SYNC.DEFER_BLOCKING 0x1, 0x80 ;  /* 0x0042000000007b1d */ /* 0x000fe20000010000 */
[----:B------:R-:W-:Y:S01]  /*60f0*/  ISETP.NE.AND P1, PT, R74, RZ, PT ;  /* 0x000000ff4a00720c */ /* 0x000fe20003f25270 */
[----:B------:R-:W-:Y:S01]  /*6100*/  UISETP.NE.AND UP0, UPT, UR50, URZ, UPT ;  /* 0x000000ff3200728c */ /* 0x000fe2000bf05270 */
[----:B------:R-:W-:Y:S11]  /*6110*/  LEA R2, R46, UR48, 0x3 ;  /* 0x000000302e027c11 */ /* 0x000ff6000f8e18ff */
[----:B------:R-:W-:Y:S01]  /*6120*/  @P1 SHF.L.U32 R3, R45, 0x1f, RZ ;  /* 0x0000001f2d031819 */ /* 0x000fe200000006ff */
[----:B------:R-:W-:Y:S06]  /*6130*/  BRA.U !UP0, `(.L_x_99) ;  /* 0x0000000108247547 */ /* 0x000fec000b800000 */
[----:B------:R-:W-:Y:S01]  /*6140*/  IMAD.U32 R4, RZ, RZ, UR49 ;  /* 0x00000031ff047e24 */ /* 0x000fe2000f8e00ff */
[----:B-1----:R-:W-:Y:S01]  /*6150*/  MOV R0, UR37 ;  /* 0x0000002500007c02 */ /* 0x002fe20008000f00 */
[----:B------:R-:W-:Y:S03]  /*6160*/  UIADD3 UR49, UPT, UPT, UR49, 0x1, URZ ;  /* 0x0000000131317890 */ /* 0x000fe6000fffe0ff */
[----:B------:R-:W-:Y:S01]  /*6170*/  @P1 LEA R4, R4, UR48, 0x3 ;  /* 0x0000003004041c11 */ /* 0x000fe2000f8e18ff */
[----:B------:R-:W-:Y:S04]  /*6180*/  UISETP.NE.AND UP0, UPT, UR49, 0x3, UPT ;  /* 0x000000033100788c */ /* 0x000fe8000bf05270 */
[----:B------:R-:W-:Y:S01]  /*6190*/  @P1 VIADD R4, R4, 0x68 ;  /* 0x0000006804041836 */ /* 0x000fe20000000000 */
[----:B------:R-:W-:Y:S04]  /*61a0*/  USEL UR49, UR49, URZ, UP0 ;  /* 0x000000ff31317287 */ /* 0x000fe80008000000 */
[----:B------:R-:W-:Y:S04]  /*61b0*/  @P1 PRMT R0, R0, 0x654, R4 ;  /* 0x0000065400001816 */ /* 0x000fe80000000004 */
[----:B------:R2:W-:Y:S04]  /*61c0*/  @P1 SYNCS.ARRIVE.TRANS64.RED.A1T0 RZ, [R0+URZ], RZ ;  /* 0x000000ff00ff19a7 */ /* 0x0005e800081004ff */
.L_x_99:
[----:B------:R-:W3:Y:S01]  /*61d0*/  @P1 SYNCS.PHASECHK.TRANS64.TRYWAIT P0, [R2+URZ+0x50], R3 ;  /* 0x00005003020015a7 */ /* 0x000ee200080011ff */
[----:B------:R-:W-:Y:S01]  /*61e0*/  BSSY B1, `(.L_x_100) ;  /* 0x0000013000017945 */ /* 0x000fe20003800000 */
[----:B---3--:R-:W-:Y:S03]  /*61f0*/  @P1 SEL R47, RZ, 0x1, !P0 ;  /* 0x00000001ff2f1807 */ /* 0x008fe60004000000 */
[----:B------:R-:W-:Y:S05]  /*6200*/  @!P1 BRA `(.L_x_101) ;  /* 0x0000000000409947 */ /* 0x000fea0003800000 */
[----:B------:R-:W-:Y:S01]  /*6210*/  ISETP.NE.AND P1, PT, R76, RZ, PT ;  /* 0x000000ff4c00720c */ /* 0x000fe20003f25270 */
[----:B------:R-:W-:Y:S01]  /*6220*/  BSSY B0, `(.L_x_102) ;  /* 0x0000009000007945 */ /* 0x000fe20003800000 */
[----:B------:R-:W-:Y:S11]  /*6230*/  ISETP.NE.AND P0, PT, R47, RZ, PT ;  /* 0x000000ff2f00720c */ /* 0x000ff60003f05270 */
[----:B------:R-:W-:Y:S05]  /*6240*/  @P1 IMAD R3, R46, 0x800, R64 ;  /* 0x000008002e031824 */ /* 0x000fea00078e0240 */
[----:B------:R-:W-:Y:S05]  /*6250*/  @P1 LEA R3, R3, UR48, 0x1 ;  /* 0x0000003003031c11 */ /* 0x000fea000f8e08ff */
[----:B-12---:R-:W-:Y:S01]  /*6260*/  @P1 IMAD.IADD R0, R75, 0x1, R3 ;  /* 0x000000014b001824 */ /* 0x006fe200078e0203 */
[----:B------:R-:W-:Y:S06]  /*6270*/  @P0 BRA `(.L_x_103) ;  /* 0x00000000000c0947 */ /* 0x000fec0003800000 */
[----:B------:R-:W-:Y:S04]  /*6280*/  SHF.L.U32 R45, R45, 0x1f, RZ ;  /* 0x0000001f2d2d7819 */ /* 0x000fe800000006ff */
[----:B------:R-:W1:Y:S02]  /*6290*/  SYNCS.PHASECHK.TRANS64.TRYWAIT P0, [R2+URZ+0x50], R45 ;  /* 0x0000502d020075a7 */ /* 0x000e6400080011ff */
[----:B-1----:R-:W-:Y:S05]  /*62a0*/  @!P0 BRA `(.L_x_104) ;  /* 0x0000001400548947 */ /* 0x002fea0003800000 */
.L_x_103:
[----:B------:R-:W-:Y:S05]  /*62b0*/  BSYNC B0 ;  /* 0x0000000000007941 */ /* 0x000fea0003800000 */
.L_x_102:
[----:B------:R-:W-:Y:S11]  /*62c0*/  ISETP.NE.AND P0, PT, R76, RZ, PT ;  /* 0x000000ff4c00720c */ /* 0x000ff60003f05270 */
[----:B------:R-:W-:Y:S02]  /*62d0*/  @!UPT UIADD3 URZ, UPT, UPT, URZ, URZ, URZ ;  /* 0x000000fffffff290 */ /* 0x000fe4000fffe0ff */
[----:B------:R-:W-:Y:S05]  /*62e0*/  @P0 WARPSYNC.ALL ;  /* 0x0000000000000948 */ /* 0x000fea0003800000 */
[----:B------:R3:W4:Y:S04]  /*62f0*/  @P0 LDSM.16.M88.4 R40, [R3+0x200] ;  /* 0x000200000328083b */ /* 0x0007280000000200 */
[----:B------:R3:W2:Y:S02]  /*6300*/  @P0 LDSM.16.M88.4 R48, [R0+0x200] ;  /* 0x000200000030083b */ /* 0x0006a40000000200 */
.L_x_101:
[----:B------:R-:W-:Y:S05]  /*6310*/  BSYNC B1 ;  /* 0x0000000000017941 */ /* 0x000fea0003800000 */
.L_x_100:
[----:B-123--:R-:W-:Y:S05]  /*6320*/  VIADD R0, R34, 0x20 ;  /* 0x0000002022007836 */ /* 0x00efea0000000000 */
[----:B------:R-:W-:Y:S04]  /*6330*/  SHF.R.U32.HI R0, RZ, 0x15, R0 ;  /* 0x00000015ff007819 */ /* 0x000fe80000011600 */
[----:B------:R-:W-:Y:S11]  /*6340*/  LOP3.LUT P0, RZ, R0, 0x3, R65, 0x48, !PT ;  /* 0x0000000300ff7812 */ /* 0x000ff60007804841 */
[----:B------:R-:W-:Y:S02]  /*6350*/  @!UPT UIADD3 URZ, UPT, UPT, URZ, URZ, URZ ;  /* 0x000000fffffff290 */ /* 0x000fe4000fffe0ff */
[----:B------:R-:W-:Y:S05]  /*6360*/  @!P0 BRA `(.L_x_105) ;  /* 0x0000000000408947 */ /* 0x000fea0003800000 */
[----:B------:R-:W1:Y:S01]  /*6370*/  LDCU.64 UR8, c[0x4][0x70] ;  /* 0x01000e00ff0877ac */ /* 0x000e620008000a00 */
[----:B------:R-:W-:Y:S01]  /*6380*/  MOV R3, 0x0 ;  /* 0x0000000000037802 */ /* 0x000fe20000000f00 */
[----:B------:R-:W-:Y:S02]  /*6390*/  HFMA2 R12, -RZ, RZ, 0, 5.9604644775390625e-08 ;  /* 0x00000001ff0c7431 */ /* 0x000fe400000001ff */
[----:B------:R-:W-:Y:S02]  /*63a0*/  IMAD.MOV.U32 R8, RZ, RZ, 0x192 ;  /* 0x00000192ff087424 */ /* 0x000fe400078e00ff */
[----:B------:R-:W-:Y:S01]  /*63b0*/  IMAD.MOV.U32 R13, RZ, RZ, RZ ;  /* 0x000000ffff0d7224 */ /* 0x000fe200078e00ff */
[----:B------:R-:W2:Y:S01]  /*63c0*/  LDCU.64 UR6, c[0x4][0x78] ;  /* 0x01000f00ff0677ac */ /* 0x000ea20008000a00 */
[----:B------:R-:W3:Y:S01]  /*63d0*/  LDC.64 R2, c[0x4][R3] ;  /* 0x0100000003027b82 */ /* 0x000ee20000000a00 */
[----:B------:R-:W5:Y:S01]  /*63e0*/  LDCU.64 UR4, c[0x4][0x10] ;  /* 0x01000200ff0477ac */ /* 0x000f620008000a00 */
[----:B-1----:R-:W-:Y:S01]  /*63f0*/  MOV R5, UR9 ;  /* 0x0000000900057c02 */ /* 0x002fe20008000f00 */
[----:B------:R-:W-:Y:S01]  /*6400*/  IMAD.U32 R4, RZ, RZ, UR8 ;  /* 0x00000008ff047e24 */ /* 0x000fe2000f8e00ff */
[----:B--2---:R-:W-:Y:S01]  /*6410*/  MOV R7, UR7 ;  /* 0x0000000700077c02 */ /* 0x004fe20008000f00 */
[----:B------:R-:W-:Y:S01]  /*6420*/  IMAD.U32 R6, RZ, RZ, UR6 ;  /* 0x00000006ff067e24 */ /* 0x000fe2000f8e00ff */
[----:B-----5:R-:W-:Y:S01]  /*6430*/  MOV R11, UR5 ;  /* 0x00000005000b7c02 */ /* 0x020fe20008000f00 */
[----:B------:R-:W-:Y:S02]  /*6440*/  IMAD.U32 R10, RZ, RZ, UR4 ;  /* 0x00000004ff0a7e24 */ /* 0x000fe4000f8e00ff */
[----:B------:R-:W-:Y:S07]  /*6450*/  LEPC R20, `(.L_x_105) ;  /* 0x000000001014794e */ /* 0x000fee0000000000 */
[----:B---34-:R-:W-:Y:S05]  /*6460*/  CALL.ABS.NOINC R2 ;  /* 0x0000000002007343 */ /* 0x018fea0003c00000 */
.L_x_105:
[----:B------:R-:W-:Y:S01]  /*6470*/  ISETP.NE.AND P0, PT, R70, RZ, PT ;  /* 0x000000ff4600720c */ /* 0x000fe20003f05270 */
[----:B------:R-:W-:Y:S05]  /*6480*/  WARPSYNC.ALL ;  /* 0x0000000000007948 */ /* 0x000fea0003800000 */
[----:B------:R-:W-:Y:S01]  /*6490*/  R2UR UR4, R34 ;  /* 0x00000000220472ca */ /* 0x000fe200000e0000 */
[----:B------:R-:W-:Y:S01]  /*64a0*/  BSSY.RECONVERGENT B0, `(.L_x_106) ;  /* 0x0000056000007945 */ /* 0x000fe20003800200 */
[C---:B----4-:R-:W-:Y:S02]  /*64b0*/  SHF.L.U32 R20, R40.reuse, 0x10, RZ ;  /* 0x0000001028147819 */ /* 0x050fe400000006ff */
[----:B------:R-:W-:Y:S02]  /*64c0*/  LOP3.LUT R21, R40, 0xffff0000, RZ, 0xc0, !PT ;  /* 0xffff000028157812 */ /* 0x000fe400078ec0ff */
[C---:B------:R-:W-:Y:S02]  /*64d0*/  SHF.L.U32 R34, R41.reuse, 0x10, RZ ;  /* 0x0000001029227819 */ /* 0x040fe400000006ff */
[----:B------:R-:W-:Y:S02]  /*64e0*/  R2UR UR5, R44 ;  /* 0x000000002c0572ca */ /* 0x000fe400000e0000 */
[----:B------:R-:W-:Y:S02]  /*64f0*/  LOP3.LUT R36, R41, 0xffff0000, RZ, 0xc0, !PT ;  /* 0xffff000029247812 */ /* 0x000fe400078ec0ff */
[C---:B------:R-:W-:Y:S01]  /*6500*/  SHF.L.U32 R37, R42.reuse, 0x10, RZ ;  /* 0x000000102a257819 */ /* 0x040fe200000006ff */
[----:B------:R-:W1:Y:S01]  /*6510*/  LDTM.16dp256bit.x4 R4, tmem[UR4+0x20] ;  /* 0x00002004000479ee */ /* 0x000e620008120000 */
[----:B------:R-:W-:Y:S01]  /*6520*/  LOP3.LUT R38, R42, 0xffff0000, RZ, 0xc0, !PT ;  /* 0xffff00002a267812 */ /* 0x000fe200078ec0ff */
[----:B------:R-:W-:Y:S01]  /*6530*/  NOP ;  /* 0x0000000000007918 */ /* 0x000fe20000000000 */
[C---:B------:R-:W-:Y:S02]  /*6540*/  SHF.L.U32 R39, R43.reuse, 0x10, RZ ;  /* 0x000000102b277819 */ /* 0x040fe400000006ff */
[----:B------:R-:W-:Y:S02]  /*6550*/  LOP3.LUT R40, R43, 0xffff0000, RZ, 0xc0, !PT ;  /* 0xffff00002b287812 */ /* 0x000fe400078ec0ff */
[C---:B------:R-:W-:Y:S01]  /*6560*/  SHF.L.U32 R41, R48.reuse, 0x10, RZ ;  /* 0x0000001030297819 */ /* 0x040fe200000006ff */
[----:B------:R-:W-:Y:S01]  /*6570*/  UIADD3 UR5, UPT, UPT, UR5, 0xd0, URZ ;  /* 0x000000d005057890 */ /* 0x000fe2000fffe0ff */
[----:B------:R-:W-:Y:S02]  /*6580*/  LOP3.LUT R42, R48, 0xffff0000, RZ, 0xc0, !PT ;  /* 0xffff0000302a7812 */ /* 0x000fe400078ec0ff */
[C---:B------:R-:W-:Y:S01]  /*6590*/  SHF.L.U32 R43, R49.reuse, 0x10, RZ ;  /* 0x00000010312b7819 */ /* 0x040fe200000006ff */
[----:B------:R-:W-:Y:S01]  /*65a0*/  UPRMT UR5, UR37, 0x654, UR5 ;  /* 0x0000065425057896 */ /* 0x000fe20008000005 */
[----:B------:R-:W-:Y:S02]  /*65b0*/  LOP3.LUT R44, R49, 0xffff0000, RZ, 0xc0, !PT ;  /* 0xffff0000312c7812 */ /* 0x000fe400078ec0ff */
[C---:B------:R-:W-:Y:S02]  /*65c0*/  SHF.L.U32 R45, R50.reuse, 0x10, RZ ;  /* 0x00000010322d7819 */ /* 0x040fe400000006ff */
[----:B------:R-:W-:Y:S02]  /*65d0*/  LOP3.LUT R46, R50, 0xffff0000, RZ, 0xc0, !PT ;  /* 0xffff0000322e7812 */ /* 0x000fe400078ec0ff */
[C---:B------:R-:W-:Y:S02]  /*65e0*/  SHF.L.U32 R47, R51.reuse, 0x10, RZ ;  /* 0x00000010332f7819 */ /* 0x040fe400000006ff */
[----:B-1----:R-:W-:Y:S01]  /*65f0*/  SYNCS.ARRIVE.TRANS64.RED.A1T0 RZ, [UR5], RZ ;  /* 0x000000ffffff79a7 */ /* 0x002fe20008100405 */
[----:B------:R-:W-:Y:S01]  /*6600*/  LOP3.LUT R48, R51, 0xffff0000, RZ, 0xc0, !PT ;  /* 0xffff000033307812 */ /* 0x000fe200078ec0ff */
[C---:B------:R-:W-:Y:S01]  /*6610*/  FMUL R4, R33.reuse, R4 ;  /* 0x0000000421047220 */ /* 0x040fe20000400000 */
[C---:B------:R-:W-:Y:S01]  /*6620*/  FMUL R5, R33.reuse, R5 ;  /* 0x0000000521057220 */ /* 0x040fe20000400000 */
[C---:B------:R-:W-:Y:S01]  /*6630*/  FMUL R6, R33.reuse, R6 ;  /* 0x0000000621067220 */ /* 0x040fe20000400000 */
[----:B------:R-:W-:Y:S01]  /*6640*/  FMUL R7, R33, R7 ;  /* 0x0000000721077220 */ /* 0x000fe20000400000 */
[C---:B------:R-:W-:Y:S01]  /*6650*/  FFMA R4, R35.reuse, R20, R4 ;  /* 0x0000001423047223 */ /* 0x040fe20000000004 */
[C---:B------:R-:W-:Y:S01]  /*6660*/  FFMA R5, R35.reuse, R21, R5 ;  /* 0x0000001523057223 */ /* 0x040fe20000000005 */
[C---:B------:R-:W-:Y:S01]  /*6670*/  FFMA R6, R35.reuse, R34, R6 ;  /* 0x0000002223067223 */ /* 0x040fe20000000006 */
[----:B------:R-:W-:Y:S01]  /*6680*/  FFMA R7, R35, R36, R7 ;  /* 0x0000002423077223 */ /* 0x000fe20000000007 */
[C---:B------:R-:W-:Y:S01]  /*6690*/  FMUL R8, R33.reuse, R8 ;  /* 0x0000000821087220 */ /* 0x040fe20000400000 */
[----:B------:R-:W-:Y:S01]  /*66a0*/  FMUL R9, R33, R9 ;  /* 0x0000000921097220 */ /* 0x000fe20000400000 */
[----:B------:R-:W-:Y:S01]  /*66b0*/  F2FP.BF16.F32.PACK_AB R4, R5, R4 ;  /* 0x000000040504723e */ /* 0x000fe200000010ff */
[----:B------:R-:W-:Y:S01]  /*66c0*/  FMUL R10, R33, R10 ;  /* 0x0000000a210a7220 */ /* 0x000fe20000400000 */
[----:B------:R-:W-:Y:S01]  /*66d0*/  F2FP.BF16.F32.PACK_AB R5, R7, R6 ;  /* 0x000000060705723e */ /* 0x000fe200000010ff */
[C---:B------:R-:W-:Y:S01]  /*66e0*/  FFMA R8, R35.reuse, R37, R8 ;  /* 0x0000002523087223 */ /* 0x040fe20000000008 */
[----:B------:R-:W-:Y:S01]  /*66f0*/  FFMA R9, R35, R38, R9 ;  /* 0x0000002623097223 */ /* 0x000fe20000000009 */
[C---:B------:R-:W-:Y:S01]  /*6700*/  FMUL R11, R33.reuse, R11 ;  /* 0x0000000b210b7220 */ /* 0x040fe20000400000 */
[C---:B------:R-:W-:Y:S01]  /*6710*/  FMUL R0, R33.reuse, R12 ;  /* 0x0000000c21007220 */ /* 0x040fe20000400000 */
[----:B------:R-:W-:Y:S01]  /*6720*/  FMUL R2, R33, R13 ;  /* 0x0000000d21027220 */ /* 0x000fe20000400000 */
[----:B------:R-:W-:Y:S01]  /*6730*/  FFMA R10, R35, R39, R10 ;  /* 0x00000027230a7223 */ /* 0x000fe2000000000a */
[----:B------:R-:W-:Y:S01]  /*6740*/  FMUL R3, R33, R14 ;  /* 0x0000000e21037220 */ /* 0x000fe20000400000 */
[----:B------:R-:W-:Y:S01]  /*6750*/  F2FP.BF16.F32.PACK_AB R6, R9, R8 ;  /* 0x000000080906723e */ /* 0x000fe200000010ff */
[----:B------:R-:W-:Y:S01]  /*6760*/  FFMA R11, R35, R40, R11 ;  /* 0x00000028230b7223 */ /* 0x000fe2000000000b */
[C---:B------:R-:W-:Y:S01]  /*6770*/  FMUL R15, R33.reuse, R15 ;  /* 0x0000000f210f7220 */ /* 0x040fe20000400000 */
[----:B------:R-:W-:Y:S01]  /*6780*/  FMUL R12, R33, R16 ;  /* 0x00000010210c7220 */ /* 0x000fe20000400000 */
[----:B------:R-:W-:Y:S01]  /*6790*/  FFMA R0, R35, R41, R0 ;  /* 0x0000002923007223 */ /* 0x000fe20000000000 */
[----:B------:R-:W-:Y:S01]  /*67a0*/  MOV R8, UR43 ;  /* 0x0000002b00087c02 */ /* 0x000fe20008000f00 */
[----:B------:R-:W-:Y:S01]  /*67b0*/  FMUL R13, R33, R17 ;  /* 0x00000011210d7220 */ /* 0x000fe20000400000 */
[----:B------:R-:W-:Y:S01]  /*67c0*/  FFMA R2, R35, R42, R2 ;  /* 0x0000002a23027223 */ /* 0x000fe20000000002 */
[----:B------:R-:W-:Y:S01]  /*67d0*/  FMUL R14, R33, R18 ;  /* 0x00000012210e7220 */ /* 0x000fe20000400000 */
[C---:B------:R-:W-:Y:S01]  /*67e0*/  FFMA R3, R35.reuse, R43, R3 ;  /* 0x0000002b23037223 */ /* 0x040fe20000000003 */
[----:B------:R-:W-:Y:S01]  /*67f0*/  FFMA R15, R35, R44, R15 ;  /* 0x0000002c230f7223 */ /* 0x000fe2000000000f */
[----:B------:R-:W-:Y:S01]  /*6800*/  FMUL R19, R33, R19 ;  /* 0x0000001321137220 */ /* 0x000fe20000400000 */
[C---:B------:R-:W-:Y:S01]  /*6810*/  FFMA R12, R35.reuse, R45, R12 ;  /* 0x0000002d230c7223 */ /* 0x040fe2000000000c */
[----:B------:R-:W-:Y:S01]  /*6820*/  LEA R8, R8, R64, 0xb ;  /* 0x0000004008087211 */ /* 0x000fe200078e58ff */
        /* <DEDUP_REMOVED lines=22> */
[----:B------:R-:W-:Y:S02]  /*6990*/  UIADD3 UR5, UPT, UPT, UR41, 0x20, URZ ;  /* 0x0000002029057890 */ /* 0x000fe4000fffe0ff */
[----:B------:R-:W-:Y:S02]  /*69a0*/  UIADD3 UR4, UPT, UPT, UR10, 0x200, URZ ;  /* 0x000002000a047890 */ /* 0x000fe4000fffe0ff */
[----:B------:R-:W-:Y:S01]  /*69b0*/  UIADD3.X UR9, UPT, UPT, URZ, UR55, URZ, UP0, !UPT ;  /* 0x00000037ff097290 */ /* 0x000fe200087fe4ff */
[----:B------:R-:W-:Y:S01]  /*69c0*/  UMOV UR6, UR42 ;  /* 0x0000002a00067c82 */ /* 0x000fe20008000000 */
[----:B------:R-:W-:Y:S07]  /*69d0*/  UMOV UR7, UR36 ;  /* 0x0000002400077c82 */ /* 0x000fee0008000000 */
[----:B------:R2:W-:Y:S02]  /*69e0*/  UTMASTG.3D [UR4], [UR8] ;  /* 0x00000004080073b5 */ /* 0x0005e40008010000 */
[----:B--2---:R0:W-:Y:S02]  /*69f0*/  UTMACMDFLUSH ;  /* 0x00000000000079b7 */ /* 0x0041e40000000000 */
.L_x_107:
[----:B------:R-:W-:Y:S05]  /*6a00*/  BSYNC.RECONVERGENT B0 ;  /* 0x0000000000007941 */ /* 0x000fea0003800200 */
.L_x_106:
[----:B------:R-:W-:Y:S01]  /*6a10*/  UIADD3 UR43, UPT, UPT, UR43, 0x1, URZ ;  /* 0x000000012b2b7890 */ /* 0x000fe2000fffe0ff */
[----:B------:R-:W-:Y:S03]  /*6a20*/  BSSY.RECONVERGENT B0, `(.L_x_108) ;  /* 0x0000008000007945 */ /* 0x000fe60003800200 */
[----:B------:R-:W-:Y:S04]  /*6a30*/  UISETP.NE.AND UP0, UPT, UR43, 0x3, UPT ;  /* 0x000000032b00788c */ /* 0x000fe8000bf05270 */
[----:B------:R-:W-:Y:S02]  /*6a40*/  UISETP.EQ.XOR UP1, UPT, UR40, 0x3, !UP0 ;  /* 0x000000032800788c */ /* 0x000fe4000c722a70 */
[----:B------:R-:W-:Y:S02]  /*6a50*/  USEL UR56, UR43, URZ, UP0 ;  /* 0x000000ff2b387287 */ /* 0x000fe40008000000 */
[----:B------:R-:W-:Y:S04]  /*6a60*/  USEL UR4, URZ, 0x1, !UP1 ;  /* 0x00000001ff047887 */ /* 0x000fe8000c800000 */
[----:B------:R-:W-:Y:S01]  /*6a70*/  ULOP3.LUT UR51, UR51, UR4, URZ, 0x3c, !UPT ;  /* 0x0000000433337292 */ /* 0x000fe2000f8e3cff */
[----:B------:R-:W-:Y:S11]  /*6a80*/  @P0 BRA `(.L_x_109) ;  /* 0x0000000000040947 */ /* 0x000ff60003800000 */
[----:B------:R-:W-:Y:S04]  /*6a90*/  DEPBAR.LE SB0, 0x1 ;  /* 0x000080400000791a */ /* 0x000fe80000000000 */
.L_x_109:
[----:B------:R-:W-:Y:S05]  /*6aa0*/  BSYNC.RECONVERGENT B0 ;  /* 0x0000000000007941 */ /* 0x000fea0003800200 */
.L_x_108:
[----:B------:R-:W-:Y:S01]  /*6ab0*/  BAR.SYNC.DEFER_BLOCKING 0x1, 0x80 ;  /* 0x0042000000007b1d */ /* 0x000fe20000010000 */
[----:B------:R-:W-:Y:S01]  /*6ac0*/  UISETP.NE.AND UP0, UPT, UR50, -0x2, UPT ;  /* 0xfffffffe3200788c */ /* 0x000fe2000bf05270 */
[----:B------:R-:W-:Y:S08]  /*6ad0*/  IADD3 R31, PT, PT, R31, 0x1, RZ ;  /* 0x000000011f1f7810 */ /* 0x000ff00007ffe0ff */
[----:B------:R-:W-:Y:S05]  /*6ae0*/  BRA.U !UP0, `(.L_x_110) ;  /* 0x0000000108287547 */ /* 0x000fea000b800000 */
[----:B------:R-:W-:Y:S01]  /*6af0*/  ISETP.NE.AND P0, PT, R74, RZ, PT ;  /* 0x000000ff4a00720c */ /* 0x000fe20003f05270 */
[----:B------:R-:W-:Y:S01]  /*6b00*/  IMAD.U32 R2, RZ, RZ, UR49 ;  /* 0x00000031ff027e24 */ /* 0x000fe2000f8e00ff */
[----:B------:R-:W-:Y:S01]  /*6b10*/  UIADD3 UR49, UPT, UPT, UR49, 0x1, URZ ;  /* 0x0000000131317890 */ /* 0x000fe2000fffe0ff */
[----:B------:R-:W-:Y:S03]  /*6b20*/  IMAD.U32 R0, RZ, RZ, UR37 ;  /* 0x00000025ff007e24 */ /* 0x000fe6000f8e00ff */
[----:B------:R-:W-:Y:S04]  /*6b30*/  UISETP.NE.AND UP0, UPT, UR49, 0x3, UPT ;  /* 0x000000033100788c */ /* 0x000fe8000bf05270 */
[----:B------:R-:W-:Y:S03]  /*6b40*/  USEL UR49, UR49, URZ, UP0 ;  /* 0x000000ff31317287 */ /* 0x000fe60008000000 */
[----:B------:R-:W-:Y:S05]  /*6b50*/  @P0 LEA R2, R2, UR48, 0x3 ;  /* 0x0000003002020c11 */ /* 0x000fea000f8e18ff */
[----:B------:R-:W-:Y:S05]  /*6b60*/  @P0 VIADD R2, R2, 0x68 ;  /* 0x0000006802020836 */ /* 0x000fea0000000000 */
[----:B------:R-:W-:Y:S04]  /*6b70*/  @P0 PRMT R0, R0, 0x654, R2 ;  /* 0x0000065400000816 */ /* 0x000fe80000000002 */
[----:B------:R2:W-:Y:S03]  /*6b80*/  @P0 SYNCS.ARRIVE.TRANS64.RED.A1T0 RZ, [R0+URZ], RZ ;  /* 0x000000ff00ff09a7 */ /* 0x0005e600081004ff */
.L_x_110:
[----:B------:R-:W-:Y:S01]  /*6b90*/  ISETP.NE.AND P2, PT, R71, RZ, PT ;  /* 0x000000ff4700720c */ /* 0x000fe20003f45270 */
[----:B------:R-:W-:Y:S01]  /*6ba0*/  UIADD3 UR50, UPT, UPT, UR50, 0x2, URZ ;  /* 0x0000000232327890 */ /* 0x000fe2000fffe0ff */
[----:B------:R-:W-:Y:S01]  /*6bb0*/  ISETP.NE.AND P0, PT, R73, 0x2, PT ;  /* 0x000000024900780c */ /* 0x000fe20003f05270 */
[----:B------:R-:W-:Y:S01]  /*6bc0*/  IMAD.IADD R20, R29, 0x1, R58 ;  /* 0x000000011d147824 */ /* 0x000fe200078e023a */
[----:B------:R-:W-:Y:S01]  /*6bd0*/  ISETP.NE.AND P1, PT, R31, 0x4, PT ;  /* 0x000000041f00780c */ /* 0x000fe20003f25270 */
[----:B------:R-:W-:Y:S01]  /*6be0*/  IMAD.IADD R21, R30, 0x1, R59 ;  /* 0x000000011e157824 */ /* 0x000fe200078e023b */
[----:B------:R-:W-:Y:S02]  /*6bf0*/  SEL R2, RZ, 0x1, P0 ;  /* 0x00000001ff027807 */ /* 0x000fe40000000000 */
[----:B--2---:R-:W-:Y:S02]  /*6c00*/  SEL R0, RZ, 0x1, P1 ;  /* 0x00000001ff007807 */ /* 0x004fe40000800000 */
[----:B------:R-:W-:Y:S02]  /*6c10*/  LOP3.LUT R67, R67, R2, RZ, 0x3c, !PT ;  /* 0x0000000243437212 */ /* 0x000fe400078e3cff */
[----:B------:R-:W-:Y:S02]  /*6c20*/  LOP3.LUT R68, R68, R0, RZ, 0x3c, !PT ;  /* 0x0000000044447212 */ /* 0x000fe400078e3cff */
[----:B------:R-:W-:Y:S02]  /*6c30*/  @P2 R2UR UR36, R66 ;  /* 0x00000000422422ca */ /* 0x000fe400000e0000 */
[----:B------:R-:W-:Y:S02]  /*6c40*/  SEL R73, R73, RZ, P0 ;  /* 0x000000ff49497207 */ /* 0x000fe40000000000 */
[----:B------:R-:W-:Y:S01]  /*6c50*/  SEL R31, R31, RZ, P1 ;  /* 0x000000ff1f1f7207 */ /* 0x000fe20000800000 */
[----:B------:R-:W-:Y:S10]  /*6c60*/  @P2 BRA `(.L_x_111) ;  /* 0xffffffdc00e02947 */ /* 0x000ff4000383ffff */
[----:B------:R-:W-:-:S09]  /*6c70*/  UISETP.NE.AND UP0, UPT, UR53, URZ, UPT ;  /* 0x000000ff3500728c */ /* 0x000fd2000bf05270 */
[----:B------:R-:W-:Y:S05]  /*6c80*/  BRA.U !UP0, `(.L_x_112) ;  /* 0x0000000108487547 */ /* 0x000fea000b800000 */
[----:B------:R-:W2:Y:S02]  /*6c90*/  LDCU.64 UR4, c[0x0][0x890] ;  /* 0x00011200ff0477ac */ /* 0x000ea40008000a00 */
[----:B--2---:R-:W-:-:S04]  /*6ca0*/  UISETP.NE.U32.AND UP0, UPT, UR4, URZ, UPT ;  /* 0x000000ff0400728c */ /* 0x004fc8000bf05070 */
[----:B------:R-:W-:-:S09]  /*6cb0*/  UISETP.NE.AND.EX UP0, UPT, UR5, URZ, UPT, UP0 ;  /* 0x000000ff0500728c */ /* 0x000fd2000bf05300 */
[----:B------:R-:W-:Y:S05]  /*6cc0*/  BRA.U UP0, `(.L_x_113) ;  /* 0x00000001000c7547 */ /* 0x000fea000b800000 */
[----:B------:R-:W-:-:S13]  /*6cd0*/  FSETP.NEU.AND P0, PT, R35, RZ, PT ;  /* 0x000000ff2300720b */ /* 0x000fda0003f0d000 */
[----:B------:R-:W-:Y:S05]  /*6ce0*/  @!P0 EXIT ;  /* 0x000000000000894d */ /* 0x000fea0003800000 */
[----:B------:R-:W-:Y:S05]  /*6cf0*/  BRA `(.L_x_112) ;  /* 0x00000000002c7947 */ /* 0x000fea0003800000 */
.L_x_113:
[----:B------:R-:W-:Y:S01]  /*6d00*/  ISETP.NE.AND P0, PT, R72, RZ, PT ;  /* 0x000000ff4800720c */ /* 0x000fe20003f05270 */
[----:B------:R-:W-:-:S12]  /*6d10*/  BSSY.RECONVERGENT B0, `(.L_x_112) ;  /* 0x0000009000007945 */ /* 0x000fd80003800200 */
[----:B------:R-:W-:Y:S05]  /*6d20*/  @P0 BRA `(.L_x_114) ;  /* 0x0000000000140947 */ /* 0x000fea0003800000 */
[----:B------:R-:W2:Y:S02]  /*6d30*/  LDCU.64 UR4, c[0x0][0x888] ;  /* 0x00011100ff0477ac */ /* 0x000ea40008000a00 */
[----:B--2---:R-:W-:-:S04]  /*6d40*/  ISETP.NE.U32.AND P0, PT, RZ, UR4, PT ;  /* 0x00000004ff007c0c */ /* 0x004fc8000bf05070 */
[----:B------:R-:W-:-:S13]  /*6d50*/  ISETP.NE.AND.EX P0, PT, RZ, UR5, PT, P0 ;  /* 0x00000005ff007c0c */ /* 0x000fda000bf05300 */
[----:B------:R-:W-:Y:S05]  /*6d60*/  @!P0 EXIT ;  /* 0x000000000000894d */ /* 0x000fea0003800000 */
[----:B------:R-:W-:Y:S05]  /*6d70*/  BRA `(.L_x_115) ;  /* 0x0000000000087947 */ /* 0x000fea0003800000 */
.L_x_114:
[----:B------:R-:W-:-:S13]  /*6d80*/  FSETP.NEU.AND P0, PT, R35, RZ, PT ;  /* 0x000000ff2300720b */ /* 0x000fda0003f0d000 */
[----:B------:R-:W-:Y:S05]  /*6d90*/  @!P0 EXIT ;  /* 0x000000000000894d */ /* 0x000fea0003800000 */
.L_x_115:
[----:B------:R-:W-:Y:S05]  /*6da0*/  BSYNC.RECONVERGENT B0 ;  /* 0x0000000000007941 */ /* 0x000fea0003800200 */
.L_x_112:
[----:B------:R-:W-:Y:S01]  /*6db0*/  ULEA UR4, UR49, UR48, 0x3 ;  /* 0x0000003031047291 */ /* 0x000fe2000f8e18ff */
[----:B------:R-:W-:-:S04]  /*6dc0*/  DEPBAR.LE SB0, 0x0 ;  /* 0x000080000000791a */ /* 0x000fc80000000000 */
[----:B------:R-:W-:-:S04]  /*6dd0*/  UIADD3 UR4, UPT, UPT, UR4, 0x68, URZ ;  /* 0x0000006804047890 */ /* 0x000fc8000fffe0ff */
[----:B------:R-:W-:-:S09]  /*6de0*/  UPRMT UR4, UR37, 0x654, UR4 ;  /* 0x0000065425047896 */ /* 0x000fd20008000004 */
[----:B------:R-:W-:Y:S01]  /*6df0*/  SYNCS.ARRIVE.TRANS64.RED.A1T0 RZ, [UR4], RZ ;  /* 0x000000ffffff79a7 */ /* 0x000fe20008100404 */
[----:B------:R-:W-:Y:S05]  /*6e00*/  EXIT ;  /* 0x000000000000794d */ /* 0x000fea0003800000 */
.L_x_19:
[----:B--2---:R2:W1:Y:S02]  /*6e10*/  SYNCS.PHASECHK.TRANS64.TRYWAIT P0, [R2+URZ+0x100], R3 ;  /* 0x00010003020075a7 */ /* 0x00446400080011ff */
[----:B-1----:R-:W-:Y:S05]  /*6e20*/  @!P0 NANOSLEEP.SYNCS 0x989680 ;  /* 0x009896800000895d */ /* 0x002fea0003900000 */
[----:B------:R-:W1:Y:S02]  /*6e30*/  @!P0 SYNCS.PHASECHK.TRANS64 P0, [R2+URZ+0x100], R3 ;  /* 0x00010003020085a7 */ /* 0x000e6400080010ff */
[----:B-1----:R-:W-:Y:S05]  /*6e40*/  @!P0 BRA `(.L_x_19) ;  /* 0xfffffffc00f08947 */ /* 0x002fea000383ffff */
[----:B------:R-:W-:Y:S05]  /*6e50*/  BRA `(.L_x_116) ;  /* 0xffffffa400e07947 */ /* 0x000fea000383ffff */
.L_x_22:
[----:B-1----:R-:W-:-:S07]  /*6e60*/  MOV R2, UR33 ;  /* 0x0000002100027c02 */ /* 0x002fce0008000f00 */
.L_x_117:
[----:B-1----:R1:W2:Y:S02]  /*6e70*/  SYNCS.PHASECHK.TRANS64.TRYWAIT P0, [R2+URZ+0x28], R4 ;  /* 0x00002804020075a7 */ /* 0x0022a400080011ff */
[----:B--2---:R-:W-:Y:S05]  /*6e80*/  @!P0 NANOSLEEP.SYNCS 0x989680 ;  /* 0x009896800000895d */ /* 0x004fea0003900000 */
[----:B------:R-:W2:Y:S02]  /*6e90*/  @!P0 SYNCS.PHASECHK.TRANS64 P0, [R2+URZ+0x28], R4 ;  /* 0x00002804020085a7 */ /* 0x000ea400080010ff */
[----:B--2---:R-:W-:Y:S05]  /*6ea0*/  @!P0 BRA `(.L_x_117) ;  /* 0xfffffffc00f08947 */ /* 0x004fea000383ffff */
[----:B------:R-:W-:Y:S05]  /*6eb0*/  BRA `(.L_x_21) ;  /* 0xffffffa800307947 */ /* 0x000fea000383ffff */
.L_x_28:
[----:B-1----:R-:W-:-:S07]  /*6ec0*/  MOV R2, UR17 ;  /* 0x0000001100027c02 */ /* 0x002fce0008000f00 */
.L_x_118:
[----:B-1----:R1:W2:Y:S02]  /*6ed0*/  SYNCS.PHASECHK.TRANS64.TRYWAIT P0, [R2+URZ+0x28], R4 ;  /* 0x00002804020075a7 */ /* 0x0022a400080011ff */
[----:B--2---:R-:W-:Y:S05]  /*6ee0*/  @!P0 NANOSLEEP.SYNCS 0x989680 ;  /* 0x009896800000895d */ /* 0x004fea0003900000 */
[----:B------:R-:W2:Y:S02]  /*6ef0*/  @!P0 SYNCS.PHASECHK.TRANS64 P0, [R2+URZ+0x28], R4 ;  /* 0x00002804020085a7 */ /* 0x000ea400080010ff */
[----:B--2---:R-:W-:Y:S05]  /*6f00*/  @!P0 BRA `(.L_x_118) ;  /* 0xfffffffc00f08947 */ /* 0x004fea000383ffff */
[----:B------:R-:W-:Y:S05]  /*6f10*/  BRA `(.L_x_27) ;  /* 0xffffffa800d47947 */ /* 0x000fea000383ffff */
.L_x_32:
[----:B-1----:R1:W2:Y:S02]  /*6f20*/  SYNCS.PHASECHK.TRANS64.TRYWAIT P0, [R2+URZ+0x90], R3 ;  /* 0x00009003020075a7 */ /* 0x0022a400080011ff */
[----:B--2---:R-:W-:Y:S05]  /*6f30*/  @!P0 NANOSLEEP.SYNCS 0x989680 ;  /* 0x009896800000895d */ /* 0x004fea0003900000 */
[----:B------:R-:W2:Y:S02]  /*6f40*/  @!P0 SYNCS.PHASECHK.TRANS64 P0, [R2+URZ+0x90], R3 ;  /* 0x00009003020085a7 */ /* 0x000ea400080010ff */
[----:B--2---:R-:W-:Y:S05]  /*6f50*/  @!P0 BRA `(.L_x_32) ;  /* 0xfffffffc00f08947 */ /* 0x004fea000383ffff */
[----:B------:R-:W-:Y:S05]  /*6f60*/  BRA `(.L_x_119) ;  /* 0xffffffac00607947 */ /* 0x000fea000383ffff */
.L_x_36:
[----:B----4-:R-:W-:-:S07]  /*6f70*/  MOV R0, UR5 ;  /* 0x0000000500007c02 */ /* 0x010fce0008000f00 */
.L_x_120:
[----:B-1----:R1:W2:Y:S02]  /*6f80*/  SYNCS.PHASECHK.TRANS64.TRYWAIT P0, [R0+URZ], R2 ;  /* 0x00000002000075a7 */ /* 0x0022a400080011ff */
[----:B--2---:R-:W-:Y:S05]  /*6f90*/  @!P0 NANOSLEEP.SYNCS 0x989680 ;  /* 0x009896800000895d */ /* 0x004fea0003900000 */
[----:B------:R-:W2:Y:S02]  /*6fa0*/  @!P0 SYNCS.PHASECHK.TRANS64 P0, [R0+URZ], R2 ;  /* 0x00000002000085a7 */ /* 0x000ea400080010ff */
[----:B--2---:R-:W-:Y:S05]  /*6fb0*/  @!P0 BRA `(.L_x_120) ;  /* 0xfffffffc00f08947 */ /* 0x004fea000383ffff */
[----:B------:R-:W-:Y:S05]  /*6fc0*/  BRA `(.L_x_121) ;  /* 0xffffffb000d07947 */ /* 0x000fea000383ffff */
.L_x_37:
[----:B----4-:R-:W-:-:S07]  /*6fd0*/  MOV R0, UR5 ;  /* 0x0000000500007c02 */ /* 0x010fce0008000f00 */
.L_x_122:
[----:B-1----:R1:W2:Y:S02]  /*6fe0*/  SYNCS.PHASECHK.TRANS64.TRYWAIT P0, [R0+URZ], R3 ;  /* 0x00000003000075a7 */ /* 0x0022a400080011ff */
[----:B--2---:R-:W-:Y:S05]  /*6ff0*/  @!P0 NANOSLEEP.SYNCS 0x989680 ;  /* 0x009896800000895d */ /* 0x004fea0003900000 */
[----:B------:R-:W2:Y:S02]  /*7000*/  @!P0 SYNCS.PHASECHK.TRANS64 P0, [R0+URZ], R3 ;  /* 0x00000003000085a7 */ /* 0x000ea400080010ff */
[----:B--2---:R-:W-:Y:S05]  /*7010*/  @!P0 BRA `(.L_x_122) ;  /* 0xfffffffc00f08947 */ /* 0x004fea000383ffff */
[----:B------:R-:W-:Y:S05]  /*7020*/  BRA `(.L_x_123) ;  /* 0xffffffb000dc7947 */ /* 0x000fea000383ffff */
.L_x_38:
[----:B----4-:R-:W-:-:S07]  /*7030*/  MOV R0, UR5 ;  /* 0x0000000500007c02 */ /* 0x010fce0008000f00 */
.L_x_124:
[----:B-1----:R1:W2:Y:S02]  /*7040*/  SYNCS.PHASECHK.TRANS64.TRYWAIT P0, [R0+URZ], R3 ;  /* 0x00000003000075a7 */ /* 0x0022a400080011ff */
[----:B--2---:R-:W-:Y:S05]  /*7050*/  @!P0 NANOSLEEP.SYNCS 0x989680 ;  /* 0x009896800000895d */ /* 0x004fea0003900000 */
[----:B------:R-:W2:Y:S02]  /*7060*/  @!P0 SYNCS.PHASECHK.TRANS64 P0, [R0+URZ], R3 ;  /* 0x00000003000085a7 */ /* 0x000ea400080010ff */
[----:B--2---:R-:W-:Y:S05]  /*7070*/  @!P0 BRA `(.L_x_124) ;  /* 0xfffffffc00f08947 */ /* 0x004fea000383ffff */
[----:B------:R-:W-:Y:S05]  /*7080*/  BRA `(.L_x_125) ;  /* 0xffffffb000e87947 */ /* 0x000fea000383ffff */
.L_x_39:
[----:B----4-:R-:W-:-:S07]  /*7090*/  MOV R0, UR5 ;  /* 0x0000000500007c02 */ /* 0x010fce0008000f00 */
.L_x_126:
[----:B-1----:R1:W2:Y:S02]  /*70a0*/  SYNCS.PHASECHK.TRANS64.TRYWAIT P0, [R0+URZ], R3 ;  /* 0x00000003000075a7 */ /* 0x0022a400080011ff */
[----:B--2---:R-:W-:Y:S05]  /*70b0*/  @!P0 NANOSLEEP.SYNCS 0x989680 ;  /* 0x009896800000895d */ /* 0x004fea0003900000 */
[----:B------:R-:W2:Y:S02]  /*70c0*/  @!P0 SYNCS.PHASECHK.TRANS64 P0, [R0+URZ], R3 ;  /* 0x00000003000085a7 */ /* 0x000ea400080010ff */
[----:B--2---:R-:W-:Y:S05]  /*70d0*/  @!P0 BRA `(.L_x_126) ;  /* 0xfffffffc00f08947 */ /* 0x004fea000383ffff */
[----:B------:R-:W-:Y:S05]  /*70e0*/  BRA `(.L_x_127) ;  /* 0xffffffb000f47947 */ /* 0x000fea000383ffff */
.L_x_42:
[----:B-1----:R1:W2:Y:S02]  /*70f0*/  SYNCS.PHASECHK.TRANS64.TRYWAIT P0, [R0+URZ+0xf0], R4 ;  /* 0x0000f004000075a7 */ /* 0x0022a400080011ff */
[----:B--2---:R-:W-:Y:S05]  /*7100*/  @!P0 NANOSLEEP.SYNCS 0x989680 ;  /* 0x009896800000895d */ /* 0x004fea0003900000 */
[----:B------:R-:W2:Y:S02]  /*7110*/  @!P0 SYNCS.PHASECHK.TRANS64 P0, [R0+URZ+0xf0], R4 ;  /* 0x0000f004000085a7 */ /* 0x000ea400080010ff */
[----:B--2---:R-:W-:Y:S05]  /*7120*/  @!P0 BRA `(.L_x_42) ;  /* 0xfffffffc00f08947 */ /* 0x004fea000383ffff */
[----:B------:R-:W-:Y:S05]  /*7130*/  BRA `(.L_x_128) ;  /* 0xffffffb400507947 */ /* 0x000fea000383ffff */
.L_x_43:
[----:B------:R-:W-:-:S07]  /*7140*/  MOV R0, UR5 ;  /* 0x0000000500007c02 */ /* 0x000fce0008000f00 */
.L_x_129:
[----:B-1----:R1:W2:Y:S02]  /*7150*/  SYNCS.PHASECHK.TRANS64.TRYWAIT P0, [R0+URZ+0xa0], R5 ;  /* 0x0000a005000075a7 */ /* 0x0022a400080011ff */
[----:B--2---:R-:W-:Y:S05]  /*7160*/  @!P0 NANOSLEEP.SYNCS 0x989680 ;  /* 0x009896800000895d */ /* 0x004fea0003900000 */
[----:B------:R-:W2:Y:S02]  /*7170*/  @!P0 SYNCS.PHASECHK.TRANS64 P0, [R0+URZ+0xa0], R5 ;  /* 0x0000a005000085a7 */ /* 0x000ea400080010ff */
[----:B--2---:R-:W-:Y:S05]  /*7180*/  @!P0 BRA `(.L_x_129) ;  /* 0xfffffffc00f08947 */ /* 0x004fea000383ffff */
[----:B------:R-:W-:Y:S05]  /*7190*/  BRA `(.L_x_130) ;  /* 0xffffffb400607947 */ /* 0x000fea000383ffff */
.L_x_44:
[----:B-1----:R1:W2:Y:S02]  /*71a0*/  SYNCS.PHASECHK.TRANS64.TRYWAIT P1, [R0+URZ+0x90], R4 ;  /* 0x00009004000075a7 */ /* 0x0022a400080211ff */
[----:B--2---:R-:W-:Y:S05]  /*71b0*/  @!P1 NANOSLEEP.SYNCS 0x989680 ;  /* 0x009896800000995d */ /* 0x004fea0003900000 */
[----:B------:R-:W2:Y:S02]  /*71c0*/  @!P1 SYNCS.PHASECHK.TRANS64 P1, [R0+URZ+0x90], R4 ;  /* 0x00009004000095a7 */ /* 0x000ea400080210ff */
[----:B--2---:R-:W-:Y:S05]  /*71d0*/  @!P1 BRA `(.L_x_44) ;  /* 0xfffffffc00f09947 */ /* 0x004fea000383ffff */
[----:B------:R-:W-:Y:S05]  /*71e0*/  BRA `(.L_x_131) ;  /* 0xffffffb400907947 */ /* 0x000fea000383ffff */
.L_x_47:
[----:B------:R-:W-:-:S07]  /*71f0*/  MOV R0, UR5 ;  /* 0x0000000500007c02 */ /* 0x000fce0008000f00 */
.L_x_132:
[----:B-1----:R1:W2:Y:S02]  /*7200*/  SYNCS.PHASECHK.TRANS64.TRYWAIT P0, [R0+URZ+0xa0], R2 ;  /* 0x0000a002000075a7 */ /* 0x0022a400080011ff */
[----:B--2---:R-:W-:Y:S05]  /*7210*/  @!P0 NANOSLEEP.SYNCS 0x989680 ;  /* 0x009896800000895d */ /* 0x004fea0003900000 */
[----:B------:R-:W2:Y:S02]  /*7220*/  @!P0 SYNCS.PHASECHK.TRANS64 P0, [R0+URZ+0xa0], R2 ;  /* 0x0000a002000085a7 */ /* 0x000ea400080010ff */
[----:B--2---:R-:W-:Y:S05]  /*7230*/  @!P0 BRA `(.L_x_132) ;  /* 0xfffffffc00f08947 */ /* 0x004fea000383ffff */
[----:B------:R-:W-:Y:S05]  /*7240*/  BRA `(.L_x_46) ;  /* 0xffffffb400e47947 */ /* 0x000fea000383ffff */
.L_x_54:
[----:B-1----:R1:W2:Y:S02]  /*7250*/  SYNCS.PHASECHK.TRANS64.TRYWAIT P1, [R0+URZ+0x90], R2 ;  /* 0x00009002000075a7 */ /* 0x0022a400080211ff */
[----:B--2---:R-:W-:Y:S05]  /*7260*/  @!P1 NANOSLEEP.SYNCS 0x989680 ;  /* 0x009896800000995d */ /* 0x004fea0003900000 */
[----:B------:R-:W2:Y:S02]  /*7270*/  @!P1 SYNCS.PHASECHK.TRANS64 P1, [R0+URZ+0x90], R2 ;  /* 0x00009002000095a7 */ /* 0x000ea400080210ff */
[----:B--2---:R-:W-:Y:S05]  /*7280*/  @!P1 BRA `(.L_x_54) ;  /* 0xfffffffc00f09947 */ /* 0x004fea000383ffff */
[----:B------:R-:W-:Y:S05]  /*7290*/  BRA `(.L_x_133) ;  /* 0xffffffbc00547947 */ /* 0x000fea000383ffff */
.L_x_55:
[----:B------:R-:W-:-:S07]  /*72a0*/  MOV R2, UR7 ;  /* 0x0000000700027c02 */ /* 0x000fce0008000f00 */
.L_x_134:
[----:B-1----:R1:W2:Y:S02]  /*72b0*/  SYNCS.PHASECHK.TRANS64.TRYWAIT P0, [R2+URZ+0xd0], R0 ;  /* 0x0000d000020075a7 */ /* 0x0022a400080011ff */
[----:B--2---:R-:W-:Y:S05]  /*72c0*/  @!P0 NANOSLEEP.SYNCS 0x989680 ;  /* 0x009896800000895d */ /* 0x004fea0003900000 */
[----:B------:R-:W2:Y:S02]  /*72d0*/  @!P0 SYNCS.PHASECHK.TRANS64 P0, [R2+URZ+0xd0], R0 ;  /* 0x0000d000020085a7 */ /* 0x000ea400080010ff */
[----:B--2---:R-:W-:Y:S05]  /*72e0*/  @!P0 BRA `(.L_x_134) ;  /* 0xfffffffc00f08947 */ /* 0x004fea000383ffff */
[----:B------:R-:W-:Y:S05]  /*72f0*/  BRA `(.L_x_135) ;  /* 0xffffffbc00a47947 */ /* 0x000fea000383ffff */
.L_x_58:
[----:B------:R-:W-:Y:S07]  /*7300*/  MOV R0, UR6 ;  /* 0x0000000600007c02 */ /* 0x000fee0008000f00 */
.L_x_136:
[----:B-1----:R1:W2:Y:S02]  /*7310*/  SYNCS.PHASECHK.TRANS64.TRYWAIT P0, [R0+URZ], R2 ;  /* 0x00000002000075a7 */ /* 0x0022a400080011ff */
[----:B--2---:R-:W-:Y:S05]  /*7320*/  @!P0 NANOSLEEP.SYNCS 0x989680 ;  /* 0x009896800000895d */ /* 0x004fea0003900000 */
[----:B------:R-:W2:Y:S02]  /*7330*/  @!P0 SYNCS.PHASECHK.TRANS64 P0, [R0+URZ], R2 ;  /* 0x00000002000085a7 */ /* 0x000ea400080010ff */
[----:B--2---:R-:W-:Y:S05]  /*7340*/  @!P0 BRA `(.L_x_136) ;  /* 0xfffffffc00f08947 */ /* 0x004fea000383ffff */
[----:B------:R-:W-:Y:S05]  /*7350*/  BRA `(.L_x_57) ;  /* 0xffffffbc00c07947 */ /* 0x000fea000383ffff */
.L_x_61:
[----:B------:R-:W-:-:S07]  /*7360*/  MOV R0, UR6 ;  /* 0x0000000600007c02 */ /* 0x000fce0008000f00 */
.L_x_137:
[----:B--2---:R2:W4:Y:S02]  /*7370*/  SYNCS.PHASECHK.TRANS64.TRYWAIT P0, [R0+URZ], R2 ;  /* 0x00000002000075a7 */ /* 0x00452400080011ff */
[----:B----4-:R-:W-:Y:S05]  /*7380*/  @!P0 NANOSLEEP.SYNCS 0x989680 ;  /* 0x009896800000895d */ /* 0x010fea0003900000 */
[----:B------:R-:W4:Y:S02]  /*7390*/  @!P0 SYNCS.PHASECHK.TRANS64 P0, [R0+URZ], R2 ;  /* 0x00000002000085a7 */ /* 0x000f2400080010ff */
[----:B----4-:R-:W-:Y:S05]  /*73a0*/  @!P0 BRA `(.L_x_137) ;  /* 0xfffffffc00f08947 */ /* 0x010fea000383ffff */
[----:B------:R-:W-:Y:S05]  /*73b0*/  BRA `(.L_x_138) ;  /* 0xffffffc0009c7947 */ /* 0x000fea000383ffff */
.L_x_62:
[----:B------:R-:W-:-:S07]  /*73c0*/  MOV R0, UR6 ;  /* 0x0000000600007c02 */ /* 0x000fce0008000f00 */
.L_x_139:
[----:B-1----:R1:W2:Y:S02]  /*73d0*/  SYNCS.PHASECHK.TRANS64.TRYWAIT P0, [R0+URZ], R3 ;  /* 0x00000003000075a7 */ /* 0x0022a400080011ff */
[----:B--2---:R-:W-:Y:S05]  /*73e0*/  @!P0 NANOSLEEP.SYNCS 0x989680 ;  /* 0x009896800000895d */ /* 0x004fea0003900000 */
[----:B------:R-:W2:Y:S02]  /*73f0*/  @!P0 SYNCS.PHASECHK.TRANS64 P0, [R0+URZ], R3 ;  /* 0x00000003000085a7 */ /* 0x000ea400080010ff */
[----:B--2---:R-:W-:Y:S05]  /*7400*/  @!P0 BRA `(.L_x_139) ;  /* 0xfffffffc00f08947 */ /* 0x004fea000383ffff */
[----:B------:R-:W-:Y:S05]  /*7410*/  BRA `(.L_x_140) ;  /* 0xffffffc000a87947 */ /* 0x000fea000383ffff */
.L_x_63:
[----:B------:R-:W-:-:S07]  /*7420*/  MOV R0, UR6 ;  /* 0x0000000600007c02 */ /* 0x000fce0008000f00 */
.L_x_141:
[----:B-1----:R1:W2:Y:S02]  /*7430*/  SYNCS.PHASECHK.TRANS64.TRYWAIT P0, [R0+URZ], R3 ;  /* 0x00000003000075a7 */ /* 0x0022a400080011ff */
[----:B--2---:R-:W-:Y:S05]  /*7440*/  @!P0 NANOSLEEP.SYNCS 0x989680 ;  /* 0x009896800000895d */ /* 0x004fea0003900000 */
[----:B------:R-:W2:Y:S02]  /*7450*/  @!P0 SYNCS.PHASECHK.TRANS64 P0, [R0+URZ], R3 ;  /* 0x00000003000085a7 */ /* 0x000ea400080010ff */
[----:B--2---:R-:W-:Y:S05]  /*7460*/  @!P0 BRA `(.L_x_141) ;  /* 0xfffffffc00f08947 */ /* 0x004fea000383ffff */
[----:B------:R-:W-:Y:S05]  /*7470*/  BRA `(.L_x_142) ;  /* 0xffffffc000b47947 */ /* 0x000fea000383ffff */
.L_x_64:
[----:B-1----:R-:W-:-:S07]  /*7480*/  MOV R0, UR7 ;  /* 0x0000000700007c02 */ /* 0x002fce0008000f00 */
.L_x_143:
[----:B-1----:R1:W2:Y:S02]  /*7490*/  SYNCS.PHASECHK.TRANS64.TRYWAIT P0, [R0+URZ], R2 ;  /* 0x00000002000075a7 */ /* 0x0022a400080011ff */
[----:B--2---:R-:W-:Y:S05]  /*74a0*/  @!P0 NANOSLEEP.SYNCS 0x989680 ;  /* 0x009896800000895d */ /* 0x004fea0003900000 */
[----:B------:R-:W2:Y:S02]  /*74b0*/  @!P0 SYNCS.PHASECHK.TRANS64 P0, [R0+URZ], R2 ;  /* 0x00000002000085a7 */ /* 0x000ea400080010ff */
[----:B--2---:R-:W-:Y:S05]  /*74c0*/  @!P0 BRA `(.L_x_143) ;  /* 0xfffffffc00f08947 */ /* 0x004fea000383ffff */
[----:B------:R-:W-:Y:S05]  /*74d0*/  BRA `(.L_x_144) ;  /* 0xffffffc000c07947 */ /* 0x000fea000383ffff */
.L_x_69:
[----:B--2---:R2:W3:Y:S02]  /*74e0*/  SYNCS.PHASECHK.TRANS64.TRYWAIT P0, [R0+URZ+0x90], R2 ;  /* 0x00009002000075a7 */ /* 0x0044e400080011ff */
[----:B---3--:R-:W-:Y:S05]  /*74f0*/  @!P0 NANOSLEEP.SYNCS 0x989680 ;  /* 0x009896800000895d */ /* 0x008fea0003900000 */
[----:B------:R-:W3:Y:S02]  /*7500*/  @!P0 SYNCS.PHASECHK.TRANS64 P0, [R0+URZ+0x90], R2 ;  /* 0x00009002000085a7 */ /* 0x000ee400080010ff */
[----:B---3--:R-:W-:Y:S05]  /*7510*/  @!P0 BRA `(.L_x_69) ;  /* 0xfffffffc00f08947 */ /* 0x008fea000383ffff */
[----:B------:R-:W-:Y:S05]  /*7520*/  BRA `(.L_x_145) ;  /* 0xffffffc400b87947 */ /* 0x000fea000383ffff */
.L_x_72:
[----:B------:R-:W-:Y:S07]  /*7530*/  MOV R0, UR7 ;  /* 0x0000000700007c02 */ /* 0x000fee0008000f00 */
.L_x_146:
[----:B--2---:R2:W3:Y:S02]  /*7540*/  SYNCS.PHASECHK.TRANS64.TRYWAIT P0, [R0+URZ+0x88], R2 ;  /* 0x00008802000075a7 */ /* 0x0044e400080011ff */
[----:B---3--:R-:W-:Y:S05]  /*7550*/  @!P0 NANOSLEEP.SYNCS 0x989680 ;  /* 0x009896800000895d */ /* 0x008fea0003900000 */
[----:B------:R-:W3:Y:S02]  /*7560*/  @!P0 SYNCS.PHASECHK.TRANS64 P0, [R0+URZ+0x88], R2 ;  /* 0x00008802000085a7 */ /* 0x000ee400080010ff */
[----:B---3--:R-:W-:Y:S05]  /*7570*/  @!P0 BRA `(.L_x_146) ;  /* 0xfffffffc00f08947 */ /* 0x008fea000383ffff */
[----:B------:R-:W-:Y:S05]  /*7580*/  BRA `(.L_x_71) ;  /* 0xffffffc800987947 */ /* 0x000fea000383ffff */
.L_x_75:
[----:B------:R-:W-:Y:S07]  /*7590*/  MOV R0, UR15 ;  /* 0x0000000f00007c02 */ /* 0x000fee0008000f00 */
.L_x_147:
[----:B-1----:R1:W2:Y:S02]  /*75a0*/  SYNCS.PHASECHK.TRANS64.TRYWAIT P0, [R0+URZ+0x68], R9 ;  /* 0x00006809000075a7 */ /* 0x0022a400080011ff */
[----:B--2---:R-:W-:Y:S05]  /*75b0*/  @!P0 NANOSLEEP.SYNCS 0x989680 ;  /* 0x009896800000895d */ /* 0x004fea0003900000 */
[----:B------:R-:W2:Y:S02]  /*75c0*/  @!P0 SYNCS.PHASECHK.TRANS64 P0, [R0+URZ+0x68], R9 ;  /* 0x00006809000085a7 */ /* 0x000ea400080010ff */
[----:B--2---:R-:W-:Y:S05]  /*75d0*/  @!P0 BRA `(.L_x_147) ;  /* 0xfffffffc00f08947 */ /* 0x004fea000383ffff */
[----:B------:R-:W-:Y:S05]  /*75e0*/  BRA `(.L_x_148) ;  /* 0xffffffcc00107947 */ /* 0x000fea000383ffff */
.L_x_76:
[----:B------:R-:W-:Y:S07]  /*75f0*/  MOV R0, UR13 ;  /* 0x0000000d00007c02 */ /* 0x000fee0008000f00 */
.L_x_149:
[----:B-1----:R1:W2:Y:S02]  /*7600*/  SYNCS.PHASECHK.TRANS64.TRYWAIT P0, [R0+URZ+0x68], R20 ;  /* 0x00006814000075a7 */ /* 0x0022a400080011ff */
[----:B--2---:R-:W-:Y:S05]  /*7610*/  @!P0 NANOSLEEP.SYNCS 0x989680 ;  /* 0x009896800000895d */ /* 0x004fea0003900000 */
[----:B------:R-:W2:Y:S02]  /*7620*/  @!P0 SYNCS.PHASECHK.TRANS64 P0, [R0+URZ+0x68], R20 ;  /* 0x00006814000085a7 */ /* 0x000ea400080010ff */
[----:B--2---:R-:W-:Y:S05]  /*7630*/  @!P0 BRA `(.L_x_149) ;  /* 0xfffffffc00f08947 */ /* 0x004fea000383ffff */
[----:B------:R-:W-:Y:S05]  /*7640*/  BRA `(.L_x_150) ;  /* 0xffffffcc00b07947 */ /* 0x000fea000383ffff */
.L_x_78:
[----:B------:R-:W-:-:S07]  /*7650*/  MOV R0, UR4 ;  /* 0x0000000400007c02 */ /* 0x000fce0008000f00 */
.L_x_151:
[----:B-1----:R1:W3:Y:S02]  /*7660*/  SYNCS.PHASECHK.TRANS64.TRYWAIT P0, [R0+URZ], R2 ;  /* 0x00000002000075a7 */ /* 0x0022e400080011ff */
[----:B---3--:R-:W-:Y:S05]  /*7670*/  @!P0 NANOSLEEP.SYNCS 0x989680 ;  /* 0x009896800000895d */ /* 0x008fea0003900000 */
[----:B------:R-:W3:Y:S02]  /*7680*/  @!P0 SYNCS.PHASECHK.TRANS64 P0, [R0+URZ], R2 ;  /* 0x00000002000085a7 */ /* 0x000ee400080010ff */
[----:B---3--:R-:W-:Y:S05]  /*7690*/  @!P0 BRA `(.L_x_151) ;  /* 0xfffffffc00f08947 */ /* 0x008fea000383ffff */
[----:B------:R-:W-:Y:S05]  /*76a0*/  BRA `(.L_x_152) ;  /* 0xffffffd0003c7947 */ /* 0x000fea000383ffff */
.L_x_79:
[----:B------:R-:W-:-:S07]  /*76b0*/  MOV R0, UR4 ;  /* 0x0000000400007c02 */ /* 0x000fce0008000f00 */
.L_x_153:
[----:B-1----:R1:W3:Y:S02]  /*76c0*/  SYNCS.PHASECHK.TRANS64.TRYWAIT P0, [R0+URZ], R2 ;  /* 0x00000002000075a7 */ /* 0x0022e400080011ff */
[----:B---3--:R-:W-:Y:S05]  /*76d0*/  @!P0 NANOSLEEP.SYNCS 0x989680 ;  /* 0x009896800000895d */ /* 0x008fea0003900000 */
[----:B------:R-:W3:Y:S02]  /*76e0*/  @!P0 SYNCS.PHASECHK.TRANS64 P0, [R0+URZ], R2 ;  /* 0x00000002000085a7 */ /* 0x000ee400080010ff */
[----:B---3--:R-:W-:Y:S05]  /*76f0*/  @!P0 BRA `(.L_x_153) ;  /* 0xfffffffc00f08947 */ /* 0x008fea000383ffff */
[----:B------:R-:W-:Y:S05]  /*7700*/  BRA `(.L_x_154) ;  /* 0xffffffd000487947 */ /* 0x000fea000383ffff */
.L_x_81:
[----:B--2---:R2:W4:Y:S02]  /*7710*/  SYNCS.PHASECHK.TRANS64.TRYWAIT P0, [R0+URZ+0x90], R2 ;  /* 0x00009002000075a7 */ /* 0x00452400080011ff */
[----:B----4-:R-:W-:Y:S05]  /*7720*/  @!P0 NANOSLEEP.SYNCS 0x989680 ;  /* 0x009896800000895d */ /* 0x010fea0003900000 */
[----:B------:R-:W4:Y:S02]  /*7730*/  @!P0 SYNCS.PHASECHK.TRANS64 P0, [R0+URZ+0x90], R2 ;  /* 0x00009002000085a7 */ /* 0x000f2400080010ff */
[----:B----4-:R-:W-:Y:S05]  /*7740*/  @!P0 BRA `(.L_x_81) ;  /* 0xfffffffc00f08947 */ /* 0x010fea000383ffff */
[----:B------:R-:W-:Y:S05]  /*7750*/  BRA `(.L_x_155) ;  /* 0xffffffd400387947 */ /* 0x000fea000383ffff */
.L_x_91:
[----:B-1----:R1:W3:Y:S02]  /*7760*/  SYNCS.PHASECHK.TRANS64.TRYWAIT P1, [R2+URZ+0x50], R4 ;  /* 0x00005004020075a7 */ /* 0x0022e400080211ff */
[----:B---3--:R-:W-:Y:S05]  /*7770*/  @!P1 NANOSLEEP.SYNCS 0x989680 ;  /* 0x009896800000995d */ /* 0x008fea0003900000 */
[----:B------:R-:W3:Y:S02]  /*7780*/  @!P1 SYNCS.PHASECHK.TRANS64 P1, [R2+URZ+0x50], R4 ;  /* 0x00005004020095a7 */ /* 0x000ee400080210ff */
[----:B---3--:R-:W-:Y:S05]  /*7790*/  @!P1 BRA `(.L_x_91) ;  /* 0xfffffffc00f09947 */ /* 0x008fea000383ffff */
[----:B------:R-:W-:Y:S05]  /*77a0*/  BRA `(.L_x_90) ;  /* 0xffffffe000387947 */ /* 0x000fea000383ffff */
.L_x_93:
[----:B-1----:R1:W2:Y:S02]  /*77b0*/  SYNCS.PHASECHK.TRANS64.TRYWAIT P0, [R44+URZ+0xb0], R3 ;  /* 0x0000b0032c0075a7 */ /* 0x0022a400080011ff */
[----:B--2---:R-:W-:Y:S05]  /*77c0*/  @!P0 NANOSLEEP.SYNCS 0x989680 ;  /* 0x009896800000895d */ /* 0x004fea0003900000 */
[----:B------:R-:W2:Y:S02]  /*77d0*/  @!P0 SYNCS.PHASECHK.TRANS64 P0, [R44+URZ+0xb0], R3 ;  /* 0x0000b0032c0085a7 */ /* 0x000ea400080010ff */
[----:B--2---:R-:W-:Y:S05]  /*77e0*/  @!P0 BRA `(.L_x_93) ;  /* 0xfffffffc00f08947 */ /* 0x004fea000383ffff */
[----:B------:R-:W-:Y:S05]  /*77f0*/  BRA `(.L_x_92) ;  /* 0xffffffe000887947 */ /* 0x000fea000383ffff */
.L_x_104:
[----:B-1----:R1:W2:Y:S02]  /*7800*/  SYNCS.PHASECHK.TRANS64.TRYWAIT P0, [R2+URZ+0x50], R45 ;  /* 0x0000502d020075a7 */ /* 0x0022a400080011ff */
[----:B--2---:R-:W-:Y:S05]  /*7810*/  @!P0 NANOSLEEP.SYNCS 0x989680 ;  /* 0x009896800000895d */ /* 0x004fea0003900000 */
[----:B------:R-:W2:Y:S02]  /*7820*/  @!P0 SYNCS.PHASECHK.TRANS64 P0, [R2+URZ+0x50], R45 ;  /* 0x0000502d020085a7 */ /* 0x000ea400080010ff */
[----:B--2---:R-:W-:Y:S05]  /*7830*/  @!P0 BRA `(.L_x_104) ;  /* 0xfffffffc00f08947 */ /* 0x004fea000383ffff */
[----:B------:R-:W-:Y:S05]  /*7840*/  BRA `(.L_x_103) ;  /* 0xffffffe800987947 */ /* 0x000fea000383ffff */
        .weak           $__internal_0_$__cuda_sm10x_tcgen05_guardrail_trap_col_being_dealloced_not_returned_by_alloc
        .type           $__internal_0_$__cuda_sm10x_tcgen05_guardrail_trap_col_being_dealloced_not_returned_by_alloc,@function
        .size           $__internal_0_$__cuda_sm10x_tcgen05_guardrail_trap_col_being_dealloced_not_returned_by_alloc,($__internal_1_$__cuda_sm10x_tcgen05_guardrail_trap_phase_invalid_during_alloc - $__internal_0_$__cuda_sm10x_tcgen05_guardrail_trap_col_being_dealloced_not_returned_by_alloc)
$__internal_0_$__cuda_sm10x_tcgen05_guardrail_trap_col_being_dealloced_not_returned_by_alloc:
[----:B------:R-:W-:Y:S05]  /*7850*/  BPT.TRAP 0x1 ;  /* 0x000000040000795c */ /* 0x000fea0000300000 */
[----:B------:R-:W-:-:S04]  /*7860*/  HFMA2 R3, -RZ, RZ, 0, 0 ;  /* 0x00000000ff037431 */ /* 0x000fc800000001ff */
[----:B------:R-:W-:Y:S05]  /*7870*/  RET.REL.NODEC R2 `(_ZN7cutlass13device_kernelINS_4gemm6kernel13GemmUniversalIN4cute5tupleIJiiiiEEENS1_10collective13CollectiveMmaINS1_35MainloopSm100TmaUmmaWarpSpecializedILi5ELi2ELi4ENS5_IJNS4_1CILi1EEESB_SB_EEEEENS5_IJNSA_ILi64EEESE_SE_EEENS_10bfloat16_tENS5_IJlSB_lEEESG_SH_NS4_8TiledMMAINS4_8MMA_AtomIJNS4_20SM100_MMA_F16BF16_SSISG_SG_fLi64ELi64ELNS4_4UMMA5MajorE0ELSM_0ELNSL_7ScaleInE0ELSN_0EEEEEENS4_6LayoutISC_NS5_IJNSA_ILi0EEESR_SR_EEEEENS5_IJNS4_10UnderscoreESU_SU_EEEEENS4_13SM90_TMA_LOADENS4_14ComposedLayoutINS4_7SwizzleILi3ELi4ELi3EEENS4_18smem_ptr_flag_bitsILi16EEENSQ_INS5_IJNSA_ILi8EEESE_EEENS5_IJSE_SB_EEEEEEEvNS4_8identityESX_S17_vS18_EENS_8epilogue10collective18CollectiveEpilogueINS1A_23Sm100TmaWarpSpecializedILi3ELi2ELi16ELb1ELb0EEEJSF_NS5_IJNSQ_ISE_SB_EENSQ_INSA_ILi32EEESB_EEEEESG_SH_SG_SH_NS1A_6fusion15FusionCallbacksIS1E_NS1J_17LinearCombinationISG_fSG_fLNS_15FloatRoundStyleE2EEESF_S1I_JEEENS4_5SM1004TMEM4LOAD26SM100_TMEM_LOAD_16dp256b4xESX_NSY_INSZ_ILi2ELi4ELi3EEES12_NSQ_INS5_IJS13_S1G_EEENS5_IJS1G_SB_EEEEEEENS4_17SM75_U32x4_LDSM_NENS4_14SM90_TMA_STOREES1X_NS4_17SM90_U32x4_STSM_NENS4_39AutoVectorizingCopyWithAssumedAlignmentILi128EEEEEEvvEEEEvNT_6ParamsE) ;  /* 0xffffff8402e07950 */ /* 0x000fea0003c3ffff */
        .weak           $__internal_1_$__cuda_sm10x_tcgen05_guardrail_trap_phase_invalid_during_alloc
        .type           $__internal_1_$__cuda_sm10x_tcgen05_guardrail_trap_phase_invalid_during_alloc,@function
        .size           $__internal_1_$__cuda_sm10x_tcgen05_guardrail_trap_phase_invalid_during_alloc,($__internal_2_$__cuda_sm10x_tcgen05_guardrail_trap_unallocated_columns_being_dealloced - $__internal_1_$__cuda_sm10x_tcgen05_guardrail_trap_phase_invalid_during_alloc)
$__internal_1_$__cuda_sm10x_tcgen05_guardrail_trap_phase_invalid_during_alloc:
[----:B------:R-:W-:Y:S05]  /*7880*/  BPT.TRAP 0x1 ;  /* 0x000000040000795c */ /* 0x000fea0000300000 */
[----:B------:R-:W-:-:S04]  /*7890*/  MOV R3, 0x0 ;  /* 0x0000000000037802 */ /* 0x000fc80000000f00 */
[----:B------:R-:W-:Y:S05]  /*78a0*/  RET.REL.NODEC R2 `(_ZN7cutlass13device_kernelINS_4gemm6kernel13GemmUniversalIN4cute5tupleIJiiiiEEENS1_10collective13CollectiveMmaINS1_35MainloopSm100TmaUmmaWarpSpecializedILi5ELi2ELi4ENS5_IJNS4_1CILi1EEESB_SB_EEEEENS5_IJNSA_ILi64EEESE_SE_EEENS_10bfloat16_tENS5_IJlSB_lEEESG_SH_NS4_8TiledMMAINS4_8MMA_AtomIJNS4_20SM100_MMA_F16BF16_SSISG_SG_fLi64ELi64ELNS4_4UMMA5MajorE0ELSM_0ELNSL_7ScaleInE0ELSN_0EEEEEENS4_6LayoutISC_NS5_IJNSA_ILi0EEESR_SR_EEEEENS5_IJNS4_10UnderscoreESU_SU_EEEEENS4_13SM90_TMA_LOADENS4_14ComposedLayoutINS4_7SwizzleILi3ELi4ELi3EEENS4_18smem_ptr_flag_bitsILi16EEENSQ_INS5_IJNSA_ILi8EEESE_EEENS5_IJSE_SB_EEEEEEEvNS4_8identityESX_S17_vS18_EENS_8epilogue10collective18CollectiveEpilogueINS1A_23Sm100TmaWarpSpecializedILi3ELi2ELi16ELb1ELb0EEEJSF_NS5_IJNSQ_ISE_SB_EENSQ_INSA_ILi32EEESB_EEEEESG_SH_SG_SH_NS1A_6fusion15FusionCallbacksIS1E_NS1J_17LinearCombinationISG_fSG_fLNS_15FloatRoundStyleE2EEESF_S1I_JEEENS4_5SM1004TMEM4LOAD26SM100_TMEM_LOAD_16dp256b4xESX_NSY_INSZ_ILi2ELi4ELi3EEES12_NSQ_INS5_IJS13_S1G_EEENS5_IJS1G_SB_EEEEEEENS4_17SM75_U32x4_LDSM_NENS4_14SM90_TMA_STOREES1X_NS4_17SM90_U32x4_STSM_NENS4_39AutoVectorizingCopyWithAssumedAlignmentILi128EEEEEEvvEEEEvNT_6ParamsE) ;  /* 0xffffff8402d47950 */ /* 0x000fea0003c3ffff */
        .weak           $__internal_2_$__cuda_sm10x_tcgen05_guardrail_trap_unallocated_columns_being_dealloced
        .type           $__internal_2_$__cuda_sm10x_tcgen05_guardrail_trap_unallocated_columns_being_dealloced,@function
        .size           $__internal_2_$__cuda_sm10x_tcgen05_guardrail_trap_unallocated_columns_being_dealloced,(.L_x_157 - $__internal_2_$__cuda_sm10x_tcgen05_guardrail_trap_unallocated_columns_being_dealloced)
$__internal_2_$__cuda_sm10x_tcgen05_guardrail_trap_unallocated_columns_being_dealloced:
[----:B------:R-:W-:Y:S05]  /*78b0*/  BPT.TRAP 0x1 ;  /* 0x000000040000795c */ /* 0x000fea0000300000 */
[----:B------:R-:W-:-:S04]  /*78c0*/  HFMA2 R3, -RZ, RZ, 0, 0 ;  /* 0x00000000ff037431 */ /* 0x000fc800000001ff */
[----:B------:R-:W-:Y:S05]  /*78d0*/  RET.REL.NODEC R2 `(_ZN7cutlass13device_kernelINS_4gemm6kernel13GemmUniversalIN4cute5tupleIJiiiiEEENS1_10collective13CollectiveMmaINS1_35MainloopSm100TmaUmmaWarpSpecializedILi5ELi2ELi4ENS5_IJNS4_1CILi1EEESB_SB_EEEEENS5_IJNSA_ILi64EEESE_SE_EEENS_10bfloat16_tENS5_IJlSB_lEEESG_SH_NS4_8TiledMMAINS4_8MMA_AtomIJNS4_20SM100_MMA_F16BF16_SSISG_SG_fLi64ELi64ELNS4_4UMMA5MajorE0ELSM_0ELNSL_7ScaleInE0ELSN_0EEEEEENS4_6LayoutISC_NS5_IJNSA_ILi0EEESR_SR_EEEEENS5_IJNS4_10UnderscoreESU_SU_EEEEENS4_13SM90_TMA_LOADENS4_14ComposedLayoutINS4_7SwizzleILi3ELi4ELi3EEENS4_18smem_ptr_flag_bitsILi16EEENSQ_INS5_IJNSA_ILi8EEESE_EEENS5_IJSE_SB_EEEEEEEvNS4_8identityESX_S17_vS18_EENS_8epilogue10collective18CollectiveEpilogueINS1A_23Sm100TmaWarpSpecializedILi3ELi2ELi16ELb1ELb0EEEJSF_NS5_IJNSQ_ISE_SB_EENSQ_INSA_ILi32EEESB_EEEEESG_SH_SG_SH_NS1A_6fusion15FusionCallbacksIS1E_NS1J_17LinearCombinationISG_fSG_fLNS_15FloatRoundStyleE2EEESF_S1I_JEEENS4_5SM1004TMEM4LOAD26SM100_TMEM_LOAD_16dp256b4xESX_NSY_INSZ_ILi2ELi4ELi3EEES12_NSQ_INS5_IJS13_S1G_EEENS5_IJS1G_SB_EEEEEEENS4_17SM75_U32x4_LDSM_NENS4_14SM90_TMA_STOREES1X_NS4_17SM90_U32x4_STSM_NENS4_39AutoVectorizingCopyWithAssumedAlignmentILi128EEEEEEvvEEEEvNT_6ParamsE) ;  /* 0xffffff8402c87950 */ /* 0x000fea0003c3ffff */
.L_x_156:
[----:B------:R-:W-:-:S00]  /*78e0*/  BRA `(.L_x_156) ;  /* 0xfffffffc00fc7947 */ /* 0x000fc0000383ffff */
[----:B------:R-:W-:-:S00]  /*78f0*/  NOP ;  /* 0x0000000000007918 */ /* 0x000fc00000000000 */
        /* <DEDUP_REMOVED lines=8> */
.L_x_157:


//--------------------- .nv.global.init           --------------------------
	.section	.nv.global.init,"aw",@progbits
.nv.global.init:
	.type		$str$27,@object
	.size		$str$27,($str$28 - $str$27)
$str$27:
        /*0000*/ 	.byte	0x28, 0x61, 0x64, 0x64, 0x72, 0x65, 0x73, 0x73, 0x20, 0x26, 0x20, 0x6d, 0x61, 0x73, 0x6b, 0x29
        /*0010*/ 	.byte	0x20, 0x3d, 0x3d, 0x20, 0x30, 0x00
	.type		$str$28,@object
	.size		$str$28,($str$26 - $str$28)
$str$28:
        /*0016*/ 	.byte	0x2f, 0x74, 0x6d, 0x70, 0x2f, 0x63, 0x75, 0x74, 0x6c, 0x61, 0x73, 0x73, 0x5f, 0x73, 0x77, 0x65
        /*0026*/ 	.byte	0x65, 0x70, 0x5f, 0x73, 0x72, 0x63, 0x2f, 0x69, 0x6e, 0x63, 0x6c, 0x75, 0x64, 0x65, 0x2f, 0x63
        /*0036*/ 	.byte	0x75, 0x74, 0x65, 0x2f, 0x70, 0x6f, 0x69, 0x6e, 0x74, 0x65, 0x72, 0x5f, 0x66, 0x6c, 0x61, 0x67
        /*0046*/ 	.byte	0x67, 0x65, 0x64, 0x2e, 0x68, 0x70, 0x70, 0x00
	.type		$str$26,@object
	.size		$str$26,($str$25 - $str$26)
$str$26:
        /*004e*/ 	.byte	0x2f, 0x74, 0x6d, 0x70, 0x2f, 0x63, 0x75, 0x74, 0x6c, 0x61, 0x73, 0x73, 0x5f, 0x73, 0x77, 0x65
        /*005e*/ 	.byte	0x65, 0x70, 0x5f, 0x73, 0x72, 0x63, 0x2f, 0x69, 0x6e, 0x63, 0x6c, 0x75, 0x64, 0x65, 0x2f, 0x63
        /*006e*/ 	.byte	0x75, 0x74, 0x65, 0x2f, 0x61, 0x74, 0x6f, 0x6d, 0x2f, 0x63, 0x6f, 0x70, 0x79, 0x5f, 0x74, 0x72
        /*007e*/ 	.byte	0x61, 0x69, 0x74, 0x73, 0x5f, 0x73, 0x6d, 0x31, 0x30, 0x30, 0x2e, 0x68, 0x70, 0x70, 0x00
	.type		$str$25,@object
	.size		$str$25,(__unnamed_1 - $str$25)
$str$25:
        /*008d*/ 	.byte	0x28, 0x28, 0x75, 0x69, 0x6e, 0x74, 0x33, 0x32, 0x5f, 0x74, 0x28, 0x74, 0x68, 0x72, 0x65, 0x61
        /*009d*/ 	.byte	0x64, 0x49, 0x64, 0x78, 0x2e, 0x78, 0x29, 0x20, 0x2f, 0x20, 0x33, 0x32, 0x29, 0x20, 0x25, 0x20
        /*00ad*/ 	.byte	0x34, 0x29, 0x20, 0x3d, 0x3d, 0x20, 0x28, 0x28, 0x28, 0x74, 0x6d, 0x65, 0x6d, 0x5f, 0x61, 0x64
        /*00bd*/ 	.byte	0x64, 0x72, 0x20, 0x3e, 0x3e, 0x20, 0x31, 0x36, 0x29, 0x20, 0x2f, 0x20, 0x33, 0x32, 0x29, 0x20
        /*00cd*/ 	.byte	0x25, 0x20, 0x34, 0x29, 0x00
	.type		__unnamed_1,@object
	.size		__unnamed_1,(__unnamed_2 - __unnamed_1)
__unnamed_1:
        /*00d2*/ 	.byte	0x61, 0x75, 0x74, 0x6f, 0x20, 0x63, 0x75, 0x74, 0x65, 0x3a, 0x3a, 0x61, 0x73, 0x5f, 0x70, 0x6f
        /* <DEDUP_REMOVED lines=24> */
        /*0262*/ 	.byte	0x30, 0x34, 0x38, 0x3e, 0x3e, 0x3e, 0x3e, 0x5d, 0x00
	.type		__unnamed_2,@object
	.size		__unnamed_2,(.L_2 - __unnamed_2)
__unnamed_2:
        /* <DEDUP_REMOVED lines=45> */
        /*053b*/ 	.byte	0x3e, 0x3e, 0x3e, 0x5d, 0x00
.L_2:


//--------------------- .nv.shared._ZN7cutlass13device_kernelINS_4gemm6kernel13GemmUniversalIN4cute5tupleIJiiiiEEENS1_10collective13CollectiveMmaINS1_35MainloopSm100TmaUmmaWarpSpecializedILi5ELi2ELi4ENS5_IJNS4_1CILi1EEESB_SB_EEEEENS5_IJNSA_ILi64EEESE_SE_EEENS_10bfloat16_tENS5_IJlSB_lEEESG_SH_NS4_8TiledMMAINS4_8MMA_AtomIJNS4_20SM100_MMA_F16BF16_SSISG_SG_fLi64ELi64ELNS4_4UMMA5MajorE0ELSM_0ELNSL_7ScaleInE0ELSN_0EEEEEENS4_6LayoutISC_NS5_IJNSA_ILi0EEESR_SR_EEEEENS5_IJNS4_10UnderscoreESU_SU_EEEEENS4_13SM90_TMA_LOADENS4_14ComposedLayoutINS4_7SwizzleILi3ELi4ELi3EEENS4_18smem_ptr_flag_bitsILi16EEENSQ_INS5_IJNSA_ILi8EEESE_EEENS5_IJSE_SB_EEEEEEEvNS4_8identityESX_S17_vS18_EENS_8epilogue10collective18CollectiveEpilogueINS1A_23Sm100TmaWarpSpecializedILi3ELi2ELi16ELb1ELb0EEEJSF_NS5_IJNSQ_ISE_SB_EENSQ_INSA_ILi32EEESB_EEEEESG_SH_SG_SH_NS1A_6fusion15FusionCallbacksIS1E_NS1J_17LinearCombinationISG_fSG_fLNS_15FloatRoundStyleE2EEESF_S1I_JEEENS4_5SM1004TMEM4LOAD26SM100_TMEM_LOAD_16dp256b4xESX_NSY_INSZ_ILi2ELi4ELi3EEES12_NSQ_INS5_IJS13_S1G_EEENS5_IJS1G_SB_EEEEEEENS4_17SM75_U32x4_LDSM_NENS4_14SM90_TMA_STOREES1X_NS4_17SM90_U32x4_STSM_NENS4_39AutoVectorizingCopyWithAssumedAlignmentILi128EEEEEEvvEEEEvNT_6ParamsE --------------------------
	.section	.nv.shared._ZN7cutlass13device_kernelINS_4gemm6kernel13GemmUniversalIN4cute5tupleIJiiiiEEENS1_10collective13CollectiveMmaINS1_35MainloopSm100TmaUmmaWarpSpecializedILi5ELi2ELi4ENS5_IJNS4_1CILi1EEESB_SB_EEEEENS5_IJNSA_ILi64EEESE_SE_EEENS_10bfloat16_tENS5_IJlSB_lEEESG_SH_NS4_8TiledMMAINS4_8MMA_AtomIJNS4_20SM100_MMA_F16BF16_SSISG_SG_fLi64ELi64ELNS4_4UMMA5MajorE0ELSM_0ELNSL_7ScaleInE0ELSN_0EEEEEENS4_6LayoutISC_NS5_IJNSA_ILi0EEESR_SR_EEEEENS5_IJNS4_10UnderscoreESU_SU_EEEEENS4_13SM90_TMA_LOADENS4_14ComposedLayoutINS4_7SwizzleILi3ELi4ELi3EEENS4_18smem_ptr_flag_bitsILi16EEENSQ_INS5_IJNSA_ILi8EEESE_EEENS5_IJSE_SB_EEEEEEEvNS4_8identityESX_S17_vS18_EENS_8epilogue10collective18CollectiveEpilogueINS1A_23Sm100TmaWarpSpecializedILi3ELi2ELi16ELb1ELb0EEEJSF_NS5_IJNSQ_ISE_SB_EENSQ_INSA_ILi32EEESB_EEEEESG_SH_SG_SH_NS1A_6fusion15FusionCallbacksIS1E_NS1J_17LinearCombinationISG_fSG_fLNS_15FloatRoundStyleE2EEESF_S1I_JEEENS4_5SM1004TMEM4LOAD26SM100_TMEM_LOAD_16dp256b4xESX_NSY_INSZ_ILi2ELi4ELi3EEES12_NSQ_INS5_IJS13_S1G_EEENS5_IJS1G_SB_EEEEEEENS4_17SM75_U32x4_LDSM_NENS4_14SM90_TMA_STOREES1X_NS4_17SM90_U32x4_STSM_NENS4_39AutoVectorizingCopyWithAssumedAlignmentILi128EEEEEEvvEEEEvNT_6ParamsE,"aw",@nobits
	.sectionflags	@""
	.align	16
	.zero		1024


//--------------------- .nv.shared.reserved.0     --------------------------
	.section	.nv.shared.reserved.0,"aw",@nobits
	.weak		__nv_reservedSMEM_offset_0_alias
	.size		__nv_reservedSMEM_offset_0_alias, 0, 64
	.other		__nv_reservedSMEM_offset_0_alias,@"STO_CUDA_RESERVED_SHARED STV_DEFAULT"
__nv_reservedSMEM_offset_0_alias:
	.zero		0
.nv.shared.reserved.0:
	.zero		64
	.weak		__nv_reservedSMEM_tcgen05_partition
	.type		__nv_reservedSMEM_tcgen05_partition,@object
	.size		__nv_reservedSMEM_tcgen05_partition,(.L_0 - __nv_reservedSMEM_tcgen05_partition)
__nv_reservedSMEM_tcgen05_partition:
	.zero		32
.L_0:


//--------------------- .nv.global                --------------------------
	.section	.nv.global,"aw",@nobits
.nv.global:
	.type		_ZN39_INTERNAL_545f4849_4_k_cu_4a2bd847_67694cute1_E,@object
	.size		_ZN39_INTERNAL_545f4849_4_k_cu_4a2bd847_67694cute1_E,(_ZN39_INTERNAL_545f4849_4_k_cu_4a2bd847_67694cuda3std3__45__cpo6cbeginE - _ZN39_INTERNAL_545f4849_4_k_cu_4a2bd847_67694cute1_E)
_ZN39_INTERNAL_545f4849_4_k_cu_4a2bd847_67694cute1_E:
	.zero		1
	.type		_ZN39_INTERNAL_545f4849_4_k_cu_4a2bd847_67694cuda3std3__45__cpo6cbeginE,@object
	.size		_ZN39_INTERNAL_545f4849_4_k_cu_4a2bd847_67694cuda3std3__45__cpo6cbeginE,(_ZN39_INTERNAL_545f4849_4_k_cu_4a2bd847_67694cuda3std3__48in_placeE - _ZN39_INTERNAL_545f4849_4_k_cu_4a2bd847_67694cuda3std3__45__cpo6cbeginE)
_ZN39_INTERNAL_545f4849_4_k_cu_4a2bd847_67694cuda3std3__45__cpo6cbeginE:
	.zero		1
	.type		_ZN39_INTERNAL_545f4849_4_k_cu_4a2bd847_67694cuda3std3__48in_placeE,@object
	.size		_ZN39_INTERNAL_545f4849_4_k_cu_4a2bd847_67694cuda3std3__48in_placeE,(_ZN39_INTERNAL_545f4849_4_k_cu_4a2bd847_67694cuda3std6ranges3__45__cpo9iter_moveE - _ZN39_INTERNAL_545f4849_4_k_cu_4a2bd847_67694cuda3std3__48in_placeE)
_ZN39_INTERNAL_545f4849_4_k_cu_4a2bd847_67694cuda3std3__48in_placeE:
	.zero		1
	.type		_ZN39_INTERNAL_545f4849_4_k_cu_4a2bd847_67694cuda3std6ranges3__45__cpo9iter_moveE,@object
	.size		_ZN39_INTERNAL_545f4849_4_k_cu_4a2bd847_67694cuda3std6ranges3__45__cpo9iter_moveE,(_ZN39_INTERNAL_545f4849_4_k_cu_4a2bd847_67694cuda3std3__45__cpo5beginE - _ZN39_INTERNAL_545f4849_4_k_cu_4a2bd847_67694cuda3std6ranges3__45__cpo9iter_moveE)
_ZN39_INTERNAL_545f4849_4_k_cu_4a2bd847_67694cuda3std6ranges3__45__cpo9iter_moveE:
	.zero		1
	.type		_ZN39_INTERNAL_545f4849_4_k_cu_4a2bd847_67694cuda3std3__45__cpo5beginE,@object
	.size		_ZN39_INTERNAL_545f4849_4_k_cu_4a2bd847_67694cuda3std3__45__cpo5beginE,(_ZN39_INTERNAL_545f4849_4_k_cu_4a2bd847_67694cuda3std3__441_GLOBAL__N__545f4849_4_k_cu_4a2bd847_67696ignoreE - _ZN39_INTERNAL_545f4849_4_k_cu_4a2bd847_67694cuda3std3__45__cpo5beginE)
_ZN39_INTERNAL_545f4849_4_k_cu_4a2bd847_67694cuda3std3__45__cpo5beginE:
	.zero		1
	.type		_ZN39_INTERNAL_545f4849_4_k_cu_4a2bd847_67694cuda3std3__441_GLOBAL__N__545f4849_4_k_cu_4a2bd847_67696ignoreE,@object
	.size		_ZN39_INTERNAL_545f4849_4_k_cu_4a2bd847_67694cuda3std3__441_GLOBAL__N__545f4849_4_k_cu_4a2bd847_67696ignoreE,(_ZN39_INTERNAL_545f4849_4_k_cu_4a2bd847_67694cute7productE - _ZN39_INTERNAL_545f4849_4_k_cu_4a2bd847_67694cuda3std3__441_GLOBAL__N__545f4849_4_k_cu_4a2bd847_67696ignoreE)
_ZN39_INTERNAL_545f4849_4_k_cu_4a2bd847_67694cuda3std3__441_GLOBAL__N__545f4849_4_k_cu_4a2bd847_67696ignoreE:
	.zero		1
	.type		_ZN39_INTERNAL_545f4849_4_k_cu_4a2bd847_67694cute7productE,@object
	.size		_ZN39_INTERNAL_545f4849_4_k_cu_4a2bd847_67694cute7productE,(_ZN39_INTERNAL_545f4849_4_k_cu_4a2bd847_67694cuda3std3__45__cpo3endE - _ZN39_INTERNAL_545f4849_4_k_cu_4a2bd847_67694cute7productE)
_ZN39_INTERNAL_545f4849_4_k_cu_4a2bd847_67694cute7productE:
	.zero		1
	.type		_ZN39_INTERNAL_545f4849_4_k_cu_4a2bd847_67694cuda3std3__45__cpo3endE,@object
	.size		_ZN39_INTERNAL_545f4849_4_k_cu_4a2bd847_67694cuda3std3__45__cpo3endE,(_ZN39_INTERNAL_545f4849_4_k_cu_4a2bd847_67694cuda3std3__419piecewise_constructE - _ZN39_INTERNAL_545f4849_4_k_cu_4a2bd847_67694cuda3std3__45__cpo3endE)
_ZN39_INTERNAL_545f4849_4_k_cu_4a2bd847_67694cuda3std3__45__cpo3endE:
	.zero		1
	.type		_ZN39_INTERNAL_545f4849_4_k_cu_4a2bd847_67694cuda3std3__419piecewise_constructE,@object
	.size		_ZN39_INTERNAL_545f4849_4_k_cu_4a2bd847_67694cuda3std3__419piecewise_constructE,(_ZN39_INTERNAL_545f4849_4_k_cu_4a2bd847_67694cuda3std3__45__cpo4cendE - _ZN39_INTERNAL_545f4849_4_k_cu_4a2bd847_67694cuda3std3__419piecewise_constructE)
_ZN39_INTERNAL_545f4849_4_k_cu_4a2bd847_67694cuda3std3__419piecewise_constructE:
	.zero		1
	.type		_ZN39_INTERNAL_545f4849_4_k_cu_4a2bd847_67694cuda3std3__45__cpo4cendE,@object
	.size		_ZN39_INTERNAL_545f4849_4_k_cu_4a2bd847_67694cuda3std3__45__cpo4cendE,(_ZN39_INTERNAL_545f4849_4_k_cu_4a2bd847_67694cuda3std6ranges3__45__cpo4swapE - _ZN39_INTERNAL_545f4849_4_k_cu_4a2bd847_67694cuda3std3__45__cpo4cendE)
_ZN39_INTERNAL_545f4849_4_k_cu_4a2bd847_67694cuda3std3__45__cpo4cendE:
	.zero		1
	.type		_ZN39_INTERNAL_545f4849_4_k_cu_4a2bd847_67694cuda3std6ranges3__45__cpo4swapE,@object
	.size		_ZN39_INTERNAL_545f4849_4_k_cu_4a2bd847_67694cuda3std6ranges3__45__cpo4swapE,(.L_10 - _ZN39_INTERNAL_545f4849_4_k_cu_4a2bd847_67694cuda3std6ranges3__45__cpo4swapE)
_ZN39_INTERNAL_545f4849_4_k_cu_4a2bd847_67694cuda3std6ranges3__45__cpo4swapE:
	.zero		1
.L_10:


//--------------------- .nv.constant0._ZN7cutlass13device_kernelINS_4gemm6kernel13GemmUniversalIN4cute5tupleIJiiiiEEENS1_10collective13CollectiveMmaINS1_35MainloopSm100TmaUmmaWarpSpecializedILi5ELi2ELi4ENS5_IJNS4_1CILi1EEESB_SB_EEEEENS5_IJNSA_ILi64EEESE_SE_EEENS_10bfloat16_tENS5_IJlSB_lEEESG_SH_NS4_8TiledMMAINS4_8MMA_AtomIJNS4_20SM100_MMA_F16BF16_SSISG_SG_fLi64ELi64ELNS4_4UMMA5MajorE0ELSM_0ELNSL_7ScaleInE0ELSN_0EEEEEENS4_6LayoutISC_NS5_IJNSA_ILi0EEESR_SR_EEEEENS5_IJNS4_10UnderscoreESU_SU_EEEEENS4_13SM90_TMA_LOADENS4_14ComposedLayoutINS4_7SwizzleILi3ELi4ELi3EEENS4_18smem_ptr_flag_bitsILi16EEENSQ_INS5_IJNSA_ILi8EEESE_EEENS5_IJSE_SB_EEEEEEEvNS4_8identityESX_S17_vS18_EENS_8epilogue10collective18CollectiveEpilogueINS1A_23Sm100TmaWarpSpecializedILi3ELi2ELi16ELb1ELb0EEEJSF_NS5_IJNSQ_ISE_SB_EENSQ_INSA_ILi32EEESB_EEEEESG_SH_SG_SH_NS1A_6fusion15FusionCallbacksIS1E_NS1J_17LinearCombinationISG_fSG_fLNS_15FloatRoundStyleE2EEESF_S1I_JEEENS4_5SM1004TMEM4LOAD26SM100_TMEM_LOAD_16dp256b4xESX_NSY_INSZ_ILi2ELi4ELi3EEES12_NSQ_INS5_IJS13_S1G_EEENS5_IJS1G_SB_EEEEEEENS4_17SM75_U32x4_LDSM_NENS4_14SM90_TMA_STOREES1X_NS4_17SM90_U32x4_STSM_NENS4_39AutoVectorizingCopyWithAssumedAlignmentILi128EEEEEEvvEEEEvNT_6ParamsE --------------------------
	.section	.nv.constant0._ZN7cutlass13device_kernelINS_4gemm6kernel13GemmUniversalIN4cute5tupleIJiiiiEEENS1_10collective13CollectiveMmaINS1_35MainloopSm100TmaUmmaWarpSpecializedILi5ELi2ELi4ENS5_IJNS4_1CILi1EEESB_SB_EEEEENS5_IJNSA_ILi64EEESE_SE_EEENS_10bfloat16_tENS5_IJlSB_lEEESG_SH_NS4_8TiledMMAINS4_8MMA_AtomIJNS4_20SM100_MMA_F16BF16_SSISG_SG_fLi64ELi64ELNS4_4UMMA5MajorE0ELSM_0ELNSL_7ScaleInE0ELSN_0EEEEEENS4_6LayoutISC_NS5_IJNSA_ILi0EEESR_SR_EEEEENS5_IJNS4_10UnderscoreESU_SU_EEEEENS4_13SM90_TMA_LOADENS4_14ComposedLayoutINS4_7SwizzleILi3ELi4ELi3EEENS4_18smem_ptr_flag_bitsILi16EEENSQ_INS5_IJNSA_ILi8EEESE_EEENS5_IJSE_SB_EEEEEEEvNS4_8identityESX_S17_vS18_EENS_8epilogue10collective18CollectiveEpilogueINS1A_23Sm100TmaWarpSpecializedILi3ELi2ELi16ELb1ELb0EEEJSF_NS5_IJNSQ_ISE_SB_EENSQ_INSA_ILi32EEESB_EEEEESG_SH_SG_SH_NS1A_6fusion15FusionCallbacksIS1E_NS1J_17LinearCombinationISG_fSG_fLNS_15FloatRoundStyleE2EEESF_S1I_JEEENS4_5SM1004TMEM4LOAD26SM100_TMEM_LOAD_16dp256b4xESX_NSY_INSZ_ILi2ELi4ELi3EEES12_NSQ_INS5_IJS13_S1G_EEENS5_IJS1G_SB_EEEEEEENS4_17SM75_U32x4_LDSM_NENS4_14SM90_TMA_STOREES1X_NS4_17SM90_U32x4_STSM_NENS4_39AutoVectorizingCopyWithAssumedAlignmentILi128EEEEEEvvEEEEvNT_6ParamsE,"a",@progbits
	.sectionflags	@""
	.align	4
.nv.constant0._ZN7cutlass13device_kernelINS_4gemm6kernel13GemmUniversalIN4cute5tupleIJiiiiEEENS1_10collective13CollectiveMmaINS1_35MainloopSm100TmaUmmaWarpSpecializedILi5ELi2ELi4ENS5_IJNS4_1CILi1EEESB_SB_EEEEENS5_IJNSA_ILi64EEESE_SE_EEENS_10bfloat16_tENS5_IJlSB_lEEESG_SH_NS4_8TiledMMAINS4_8MMA_AtomIJNS4_20SM100_MMA_F16BF16_SSISG_SG_fLi64ELi64ELNS4_4UMMA5MajorE0ELSM_0ELNSL_7ScaleInE0ELSN_0EEEEEENS4_6LayoutISC_NS5_IJNSA_ILi0EEESR_SR_EEEEENS5_IJNS4_10UnderscoreESU_SU_EEEEENS4_13SM90_TMA_LOADENS4_14ComposedLayoutINS4_7SwizzleILi3ELi4ELi3EEENS4_18smem_ptr_flag_bitsILi16EEENSQ_INS5_IJNSA_ILi8EEESE_EEENS5_IJSE_SB_EEEEEEEvNS4_8identityESX_S17_vS18_EENS_8epilogue10collective18CollectiveEpilogueINS1A_23Sm100TmaWarpSpecializedILi3ELi2ELi16ELb1ELb0EEEJSF_NS5_IJNSQ_ISE_SB_EENSQ_INSA_ILi32EEESB_EEEEESG_SH_SG_SH_NS1A_6fusion15FusionCallbacksIS1E_NS1J_17LinearCombinationISG_fSG_fLNS_15FloatRoundStyleE2EEESF_S1I_JEEENS4_5SM1004TMEM4LOAD26SM100_TMEM_LOAD_16dp256b4xESX_NSY_INSZ_ILi2ELi4ELi3EEES12_NSQ_INS5_IJS13_S1G_EEENS5_IJS1G_SB_EEEEEEENS4_17SM75_U32x4_LDSM_NENS4_14SM90_TMA_STOREES1X_NS4_17SM90_U32x4_STSM_NENS4_39AutoVectorizingCopyWithAssumedAlignmentILi128EEEEEEvvEEEEvNT_6ParamsE:
	.zero		2944


//--------------------- SYMBOLS --------------------------

	.type		.nv.reservedSmem.offset0,@object
	.size		.nv.reservedSmem.offset0,0x4
	.type		.nv.reservedSmem.cap,@object
	.size		.nv.reservedSmem.cap,0x4
	.type		__assertfail,@function
